//
// Generated by NVIDIA NVVM Compiler
//
// Compiler Build ID: CL-36424714
// Cuda compilation tools, release 13.0, V13.0.88
// Based on NVVM 20.0.0
//

.version 9.0
.target sm_100
.address_size 64

	// .globl	_Z21train_networks_kernelPfPiS0_S_S_S_S_S_iiiifiii

.visible .entry _Z21train_networks_kernelPfPiS0_S_S_S_S_S_iiiifiii(
	.param .u64 .ptr .align 1 _Z21train_networks_kernelPfPiS0_S_S_S_S_S_iiiifiii_param_0,
	.param .u64 .ptr .align 1 _Z21train_networks_kernelPfPiS0_S_S_S_S_S_iiiifiii_param_1,
	.param .u64 .ptr .align 1 _Z21train_networks_kernelPfPiS0_S_S_S_S_S_iiiifiii_param_2,
	.param .u64 .ptr .align 1 _Z21train_networks_kernelPfPiS0_S_S_S_S_S_iiiifiii_param_3,
	.param .u64 .ptr .align 1 _Z21train_networks_kernelPfPiS0_S_S_S_S_S_iiiifiii_param_4,
	.param .u64 .ptr .align 1 _Z21train_networks_kernelPfPiS0_S_S_S_S_S_iiiifiii_param_5,
	.param .u64 .ptr .align 1 _Z21train_networks_kernelPfPiS0_S_S_S_S_S_iiiifiii_param_6,
	.param .u64 .ptr .align 1 _Z21train_networks_kernelPfPiS0_S_S_S_S_S_iiiifiii_param_7,
	.param .u32 _Z21train_networks_kernelPfPiS0_S_S_S_S_S_iiiifiii_param_8,
	.param .u32 _Z21train_networks_kernelPfPiS0_S_S_S_S_S_iiiifiii_param_9,
	.param .u32 _Z21train_networks_kernelPfPiS0_S_S_S_S_S_iiiifiii_param_10,
	.param .u32 _Z21train_networks_kernelPfPiS0_S_S_S_S_S_iiiifiii_param_11,
	.param .f32 _Z21train_networks_kernelPfPiS0_S_S_S_S_S_iiiifiii_param_12,
	.param .u32 _Z21train_networks_kernelPfPiS0_S_S_S_S_S_iiiifiii_param_13,
	.param .u32 _Z21train_networks_kernelPfPiS0_S_S_S_S_S_iiiifiii_param_14,
	.param .u32 _Z21train_networks_kernelPfPiS0_S_S_S_S_S_iiiifiii_param_15
)
{
	.local .align 4 .b8 	__local_depot0[60];
	.reg .b64 	%SP;
	.reg .b64 	%SPL;
	.reg .pred 	%p<76>;
	.reg .b32 	%r<309>;
	.reg .b32 	%f<175>;
	.reg .b64 	%rd<213>;

	mov.u64 	%SPL, __local_depot0;
	ld.param.u64 	%rd29, [_Z21train_networks_kernelPfPiS0_S_S_S_S_S_iiiifiii_param_0];
	ld.param.u64 	%rd30, [_Z21train_networks_kernelPfPiS0_S_S_S_S_S_iiiifiii_param_1];
	ld.param.u64 	%rd27, [_Z21train_networks_kernelPfPiS0_S_S_S_S_S_iiiifiii_param_2];
	ld.param.u64 	%rd31, [_Z21train_networks_kernelPfPiS0_S_S_S_S_S_iiiifiii_param_3];
	ld.param.u64 	%rd32, [_Z21train_networks_kernelPfPiS0_S_S_S_S_S_iiiifiii_param_4];
	ld.param.u64 	%rd28, [_Z21train_networks_kernelPfPiS0_S_S_S_S_S_iiiifiii_param_5];
	ld.param.u64 	%rd33, [_Z21train_networks_kernelPfPiS0_S_S_S_S_S_iiiifiii_param_6];
	ld.param.u64 	%rd34, [_Z21train_networks_kernelPfPiS0_S_S_S_S_S_iiiifiii_param_7];
	ld.param.u32 	%r130, [_Z21train_networks_kernelPfPiS0_S_S_S_S_S_iiiifiii_param_9];
	ld.param.u32 	%r132, [_Z21train_networks_kernelPfPiS0_S_S_S_S_S_iiiifiii_param_11];
	ld.param.f32 	%f21, [_Z21train_networks_kernelPfPiS0_S_S_S_S_S_iiiifiii_param_12];
	ld.param.u32 	%r133, [_Z21train_networks_kernelPfPiS0_S_S_S_S_S_iiiifiii_param_13];
	ld.param.u32 	%r134, [_Z21train_networks_kernelPfPiS0_S_S_S_S_S_iiiifiii_param_14];
	ld.param.u32 	%r135, [_Z21train_networks_kernelPfPiS0_S_S_S_S_S_iiiifiii_param_15];
	cvta.to.global.u64 	%rd1, %rd34;
	cvta.to.global.u64 	%rd2, %rd32;
	cvta.to.global.u64 	%rd3, %rd31;
	cvta.to.global.u64 	%rd4, %rd33;
	cvta.to.global.u64 	%rd5, %rd30;
	cvta.to.global.u64 	%rd6, %rd29;
	add.u64 	%rd7, %SPL, 0;
	mov.u32 	%r265, %ctaid.x;
	setp.ge.s32 	%p1, %r265, %r135;
	@%p1 bra 	$L__BB0_5;
	ld.param.u32 	%r263, [_Z21train_networks_kernelPfPiS0_S_S_S_S_S_iiiifiii_param_10];
	ld.param.u32 	%r261, [_Z21train_networks_kernelPfPiS0_S_S_S_S_S_iiiifiii_param_8];
	setp.lt.s32 	%p2, %r132, 1;
	sub.s32 	%r2, %r261, %r263;
	cvt.s64.s32 	%rd8, %r130;
	@%p2 bra 	$L__BB0_5;
	add.s32 	%r3, %r134, -1;
	and.b32  	%r4, %r134, 15;
	and.b32  	%r5, %r134, 7;
	and.b32  	%r6, %r134, 2147483632;
	and.b32  	%r7, %r134, 3;
	cvta.to.global.u64 	%rd9, %rd27;
	cvta.to.global.u64 	%rd10, %rd28;
$L__BB0_3:
	setp.gt.s32 	%p3, %r2, 0;
	mul.lo.s32 	%r9, %r265, %r2;
	mul.lo.s32 	%r10, %r265, %r133;
	@%p3 bra 	$L__BB0_6;
$L__BB0_4:
	mov.u32 	%r260, %nctaid.x;
	add.s32 	%r265, %r265, %r260;
	setp.lt.s32 	%p75, %r265, %r135;
	@%p75 bra 	$L__BB0_3;
$L__BB0_5:
	ret;
$L__BB0_6:
	setp.lt.s32 	%p4, %r133, 1;
	@%p4 bra 	$L__BB0_30;
	mov.b32 	%r286, 0;
$L__BB0_8:
	mov.b32 	%r287, 0;
$L__BB0_9:
	add.s32 	%r202, %r287, %r9;
	mul.lo.s32 	%r203, %r202, %r130;
	mul.wide.s32 	%rd139, %r203, 4;
	add.s64 	%rd12, %rd6, %rd139;
	mov.b32 	%r63, 0;
	mov.u64 	%rd13, %rd12;
$L__BB0_10:
	add.s32 	%r64, %r63, %r10;
	mul.wide.s32 	%rd140, %r64, 4;
	add.s64 	%rd14, %rd5, %rd140;
	ld.global.u32 	%r204, [%rd14];
	setp.gt.s32 	%p28, %r204, 0;
	@%p28 bra 	$L__BB0_11;
	bra.uni 	$L__BB0_14;
$L__BB0_11:
	mul.lo.s32 	%r119, %r64, 15;
	mul.lo.s32 	%r120, %r64, 225;
	mov.b32 	%r289, 0;
$L__BB0_12:
	add.s32 	%r66, %r289, %r119;
	mul.wide.s32 	%rd141, %r66, 4;
	add.s64 	%rd142, %rd9, %rd141;
	ld.global.u32 	%r67, [%rd142];
	mad.lo.s32 	%r68, %r289, 15, %r120;
	add.s32 	%r69, %r67, -1;
	cvt.s64.s32 	%rd143, %r68;
	cvt.s64.s32 	%rd144, %r67;
	add.s64 	%rd145, %rd144, %rd143;
	shl.b64 	%rd146, %rd145, 2;
	add.s64 	%rd147, %rd3, %rd146;
	ld.global.f32 	%f165, [%rd147+-4];
	add.s64 	%rd15, %rd10, %rd141;
	st.global.f32 	[%rd15], %f165;
	setp.gt.s32 	%p29, %r67, 1;
	@%p29 bra 	$L__BB0_88;
$L__BB0_13:
	fma.rn.f32 	%f55, %f165, 0fBB800000, 0f3F800000;
	mul.f32 	%f56, %f55, %f55;
	mul.f32 	%f57, %f56, %f56;
	mul.f32 	%f58, %f57, %f57;
	mul.f32 	%f59, %f58, %f58;
	mul.f32 	%f60, %f59, %f59;
	mul.f32 	%f61, %f60, %f60;
	mul.f32 	%f62, %f61, %f61;
	fma.rn.f32 	%f63, %f62, %f62, 0f3F800000;
	rcp.rn.f32 	%f64, %f63;
	mul.wide.s32 	%rd154, %r66, 4;
	add.s64 	%rd155, %rd2, %rd154;
	st.global.f32 	[%rd155], %f64;
	add.s64 	%rd156, %rd1, %rd154;
	st.global.f32 	[%rd156], %f64;
	add.s32 	%r289, %r289, 1;
	ld.global.u32 	%r211, [%rd14];
	setp.lt.s32 	%p35, %r289, %r211;
	@%p35 bra 	$L__BB0_12;
$L__BB0_14:
	mul.lo.s32 	%r212, %r64, 15;
	mul.wide.s32 	%rd157, %r212, 4;
	add.s64 	%rd13, %rd1, %rd157;
	add.s32 	%r63, %r63, 1;
	setp.ne.s32 	%p36, %r63, %r133;
	@%p36 bra 	$L__BB0_10;
	setp.gt.s32 	%p37, %r134, 0;
	@%p37 bra 	$L__BB0_95;
	shl.b64 	%rd158, %rd8, 2;
	add.s64 	%rd159, %rd12, %rd158;
	ld.global.f32 	%f65, [%rd159+-4];
	cvt.rzi.s32.f32 	%r213, %f65;
	mul.wide.s32 	%rd160, %r213, 4;
	add.s64 	%rd161, %rd7, %rd160;
	mov.b32 	%r214, 1065353216;
	st.local.u32 	[%rd161], %r214;
	mov.u32 	%r293, %r133;
	bra.uni 	$L__BB0_54;
$L__BB0_17:
	mad.lo.s32 	%r44, %r130, %r9, %r130;
	add.s32 	%r137, %r9, 2;
	mul.lo.s32 	%r45, %r130, %r137;
	add.s32 	%r138, %r9, 5;
	mul.lo.s32 	%r46, %r130, %r138;
	add.s32 	%r139, %r9, 7;
	mul.lo.s32 	%r47, %r130, %r139;
	mov.b32 	%r266, 0;
$L__BB0_18:
	ld.param.u32 	%r264, [_Z21train_networks_kernelPfPiS0_S_S_S_S_S_iiiifiii_param_10];
	ld.param.u32 	%r262, [_Z21train_networks_kernelPfPiS0_S_S_S_S_S_iiiifiii_param_8];
	sub.s32 	%r141, %r264, %r262;
	setp.gt.u32 	%p6, %r141, -8;
	mov.b32 	%r277, 0;
	@%p6 bra 	$L__BB0_21;
	add.s32 	%r142, %r9, 6;
	mul.lo.s32 	%r269, %r130, %r142;
	add.s32 	%r143, %r9, 4;
	mul.lo.s32 	%r271, %r130, %r143;
	add.s32 	%r144, %r9, 3;
	mul.lo.s32 	%r272, %r130, %r144;
	and.b32  	%r145, %r2, 2147483640;
	neg.s32 	%r275, %r145;
	mul.lo.s32 	%r146, %r130, %r2;
	mul.lo.s32 	%r267, %r146, %r265;
	mov.u32 	%r268, %r47;
	mov.u32 	%r270, %r46;
	mov.u32 	%r273, %r45;
	mov.u32 	%r274, %r44;
$L__BB0_20:
	.pragma "nounroll";
	and.b32  	%r277, %r2, 2147483640;
	cvt.s64.s32 	%rd36, %r267;
	add.s64 	%rd37, %rd36, %rd8;
	shl.b64 	%rd38, %rd37, 2;
	add.s64 	%rd39, %rd6, %rd38;
	ld.global.f32 	%f22, [%rd39+-4];
	cvt.rzi.s32.f32 	%r147, %f22;
	mul.wide.s32 	%rd40, %r147, 4;
	add.s64 	%rd41, %rd7, %rd40;
	mov.b32 	%r148, 1065353216;
	st.local.u32 	[%rd41], %r148;
	cvt.s64.s32 	%rd42, %r274;
	add.s64 	%rd43, %rd42, %rd8;
	shl.b64 	%rd44, %rd43, 2;
	add.s64 	%rd45, %rd6, %rd44;
	ld.global.f32 	%f23, [%rd45+-4];
	cvt.rzi.s32.f32 	%r149, %f23;
	mul.wide.s32 	%rd46, %r149, 4;
	add.s64 	%rd47, %rd7, %rd46;
	st.local.u32 	[%rd47], %r148;
	cvt.s64.s32 	%rd48, %r273;
	add.s64 	%rd49, %rd48, %rd8;
	shl.b64 	%rd50, %rd49, 2;
	add.s64 	%rd51, %rd6, %rd50;
	ld.global.f32 	%f24, [%rd51+-4];
	cvt.rzi.s32.f32 	%r150, %f24;
	mul.wide.s32 	%rd52, %r150, 4;
	add.s64 	%rd53, %rd7, %rd52;
	st.local.u32 	[%rd53], %r148;
	cvt.s64.s32 	%rd54, %r272;
	add.s64 	%rd55, %rd54, %rd8;
	shl.b64 	%rd56, %rd55, 2;
	add.s64 	%rd57, %rd6, %rd56;
	ld.global.f32 	%f25, [%rd57+-4];
	cvt.rzi.s32.f32 	%r151, %f25;
	mul.wide.s32 	%rd58, %r151, 4;
	add.s64 	%rd59, %rd7, %rd58;
	st.local.u32 	[%rd59], %r148;
	cvt.s64.s32 	%rd60, %r271;
	add.s64 	%rd61, %rd60, %rd8;
	shl.b64 	%rd62, %rd61, 2;
	add.s64 	%rd63, %rd6, %rd62;
	ld.global.f32 	%f26, [%rd63+-4];
	cvt.rzi.s32.f32 	%r152, %f26;
	mul.wide.s32 	%rd64, %r152, 4;
	add.s64 	%rd65, %rd7, %rd64;
	st.local.u32 	[%rd65], %r148;
	cvt.s64.s32 	%rd66, %r270;
	add.s64 	%rd67, %rd66, %rd8;
	shl.b64 	%rd68, %rd67, 2;
	add.s64 	%rd69, %rd6, %rd68;
	ld.global.f32 	%f27, [%rd69+-4];
	cvt.rzi.s32.f32 	%r153, %f27;
	mul.wide.s32 	%rd70, %r153, 4;
	add.s64 	%rd71, %rd7, %rd70;
	st.local.u32 	[%rd71], %r148;
	cvt.s64.s32 	%rd72, %r269;
	add.s64 	%rd73, %rd72, %rd8;
	shl.b64 	%rd74, %rd73, 2;
	add.s64 	%rd75, %rd6, %rd74;
	ld.global.f32 	%f28, [%rd75+-4];
	cvt.rzi.s32.f32 	%r154, %f28;
	mul.wide.s32 	%rd76, %r154, 4;
	add.s64 	%rd77, %rd7, %rd76;
	st.local.u32 	[%rd77], %r148;
	cvt.s64.s32 	%rd78, %r268;
	add.s64 	%rd79, %rd78, %rd8;
	shl.b64 	%rd80, %rd79, 2;
	add.s64 	%rd81, %rd6, %rd80;
	ld.global.f32 	%f29, [%rd81+-4];
	cvt.rzi.s32.f32 	%r155, %f29;
	mul.wide.s32 	%rd82, %r155, 4;
	add.s64 	%rd83, %rd7, %rd82;
	st.local.u32 	[%rd83], %r148;
	add.s32 	%r275, %r275, 8;
	shl.b32 	%r156, %r130, 3;
	add.s32 	%r274, %r274, %r156;
	add.s32 	%r273, %r273, %r156;
	add.s32 	%r272, %r272, %r156;
	add.s32 	%r271, %r271, %r156;
	add.s32 	%r270, %r270, %r156;
	add.s32 	%r269, %r269, %r156;
	add.s32 	%r268, %r268, %r156;
	add.s32 	%r267, %r267, %r156;
	setp.ne.s32 	%p7, %r275, 0;
	@%p7 bra 	$L__BB0_20;
$L__BB0_21:
	and.b32  	%r38, %r2, 7;
	setp.eq.s32 	%p8, %r38, 0;
	@%p8 bra 	$L__BB0_29;
	add.s32 	%r157, %r38, -1;
	setp.lt.u32 	%p9, %r157, 3;
	@%p9 bra 	$L__BB0_24;
	add.s32 	%r158, %r277, %r9;
	mul.lo.s32 	%r159, %r158, %r130;
	cvt.s64.s32 	%rd84, %r159;
	add.s64 	%rd85, %rd84, %rd8;
	shl.b64 	%rd86, %rd85, 2;
	add.s64 	%rd87, %rd6, %rd86;
	ld.global.f32 	%f30, [%rd87+-4];
	cvt.rzi.s32.f32 	%r160, %f30;
	mul.wide.s32 	%rd88, %r160, 4;
	add.s64 	%rd89, %rd7, %rd88;
	mov.b32 	%r161, 1065353216;
	st.local.u32 	[%rd89], %r161;
	add.s32 	%r162, %r159, %r130;
	cvt.s64.s32 	%rd90, %r162;
	add.s64 	%rd91, %rd90, %rd8;
	shl.b64 	%rd92, %rd91, 2;
	add.s64 	%rd93, %rd6, %rd92;
	ld.global.f32 	%f31, [%rd93+-4];
	cvt.rzi.s32.f32 	%r163, %f31;
	mul.wide.s32 	%rd94, %r163, 4;
	add.s64 	%rd95, %rd7, %rd94;
	st.local.u32 	[%rd95], %r161;
	add.s32 	%r164, %r158, 2;
	mul.lo.s32 	%r165, %r164, %r130;
	cvt.s64.s32 	%rd96, %r165;
	add.s64 	%rd97, %rd96, %rd8;
	shl.b64 	%rd98, %rd97, 2;
	add.s64 	%rd99, %rd6, %rd98;
	ld.global.f32 	%f32, [%rd99+-4];
	cvt.rzi.s32.f32 	%r166, %f32;
	mul.wide.s32 	%rd100, %r166, 4;
	add.s64 	%rd101, %rd7, %rd100;
	st.local.u32 	[%rd101], %r161;
	add.s32 	%r167, %r158, 3;
	mul.lo.s32 	%r168, %r167, %r130;
	cvt.s64.s32 	%rd102, %r168;
	add.s64 	%rd103, %rd102, %rd8;
	shl.b64 	%rd104, %rd103, 2;
	add.s64 	%rd105, %rd6, %rd104;
	ld.global.f32 	%f33, [%rd105+-4];
	cvt.rzi.s32.f32 	%r169, %f33;
	mul.wide.s32 	%rd106, %r169, 4;
	add.s64 	%rd107, %rd7, %rd106;
	st.local.u32 	[%rd107], %r161;
	add.s32 	%r277, %r277, 4;
$L__BB0_24:
	and.b32  	%r170, %r2, 3;
	setp.eq.s32 	%p10, %r170, 0;
	@%p10 bra 	$L__BB0_29;
	setp.eq.s32 	%p11, %r170, 1;
	@%p11 bra 	$L__BB0_27;
	add.s32 	%r171, %r277, %r9;
	mul.lo.s32 	%r172, %r171, %r130;
	cvt.s64.s32 	%rd108, %r172;
	add.s64 	%rd109, %rd108, %rd8;
	shl.b64 	%rd110, %rd109, 2;
	add.s64 	%rd111, %rd6, %rd110;
	ld.global.f32 	%f34, [%rd111+-4];
	cvt.rzi.s32.f32 	%r173, %f34;
	mul.wide.s32 	%rd112, %r173, 4;
	add.s64 	%rd113, %rd7, %rd112;
	mov.b32 	%r174, 1065353216;
	st.local.u32 	[%rd113], %r174;
	add.s32 	%r175, %r172, %r130;
	cvt.s64.s32 	%rd114, %r175;
	add.s64 	%rd115, %rd114, %rd8;
	shl.b64 	%rd116, %rd115, 2;
	add.s64 	%rd117, %rd6, %rd116;
	ld.global.f32 	%f35, [%rd117+-4];
	cvt.rzi.s32.f32 	%r176, %f35;
	mul.wide.s32 	%rd118, %r176, 4;
	add.s64 	%rd119, %rd7, %rd118;
	st.local.u32 	[%rd119], %r174;
	add.s32 	%r277, %r277, 2;
$L__BB0_27:
	and.b32  	%r177, %r2, 1;
	setp.eq.b32 	%p12, %r177, 1;
	not.pred 	%p13, %p12;
	@%p13 bra 	$L__BB0_29;
	add.s32 	%r178, %r277, %r9;
	mul.lo.s32 	%r179, %r178, %r130;
	cvt.s64.s32 	%rd120, %r179;
	add.s64 	%rd121, %rd120, %rd8;
	shl.b64 	%rd122, %rd121, 2;
	add.s64 	%rd123, %rd6, %rd122;
	ld.global.f32 	%f36, [%rd123+-4];
	cvt.rzi.s32.f32 	%r180, %f36;
	mul.wide.s32 	%rd124, %r180, 4;
	add.s64 	%rd125, %rd7, %rd124;
	mov.b32 	%r181, 1065353216;
	st.local.u32 	[%rd125], %r181;
$L__BB0_29:
	add.s32 	%r266, %r266, 1;
	setp.eq.s32 	%p14, %r266, %r132;
	@%p14 bra 	$L__BB0_4;
	bra.uni 	$L__BB0_18;
$L__BB0_30:
	setp.lt.s32 	%p5, %r134, 1;
	@%p5 bra 	$L__BB0_17;
	mov.b32 	%r279, 0;
$L__BB0_32:
	mov.b32 	%r280, 0;
$L__BB0_33:
	setp.lt.u32 	%p15, %r134, 16;
	mov.b32 	%r284, 0;
	@%p15 bra 	$L__BB0_36;
	mov.b32 	%r281, 0;
$L__BB0_35:
	.pragma "nounroll";
	mul.wide.u32 	%rd126, %r281, 4;
	add.s64 	%rd127, %rd7, %rd126;
	mov.b32 	%r186, 0;
	st.local.u32 	[%rd127], %r186;
	st.local.u32 	[%rd127+4], %r186;
	st.local.u32 	[%rd127+8], %r186;
	st.local.u32 	[%rd127+12], %r186;
	st.local.u32 	[%rd127+16], %r186;
	st.local.u32 	[%rd127+20], %r186;
	st.local.u32 	[%rd127+24], %r186;
	st.local.u32 	[%rd127+28], %r186;
	st.local.u32 	[%rd127+32], %r186;
	st.local.u32 	[%rd127+36], %r186;
	st.local.u32 	[%rd127+40], %r186;
	st.local.u32 	[%rd127+44], %r186;
	st.local.u32 	[%rd127+48], %r186;
	st.local.u32 	[%rd127+52], %r186;
	st.local.u32 	[%rd127+56], %r186;
	st.local.u32 	[%rd127+60], %r186;
	add.s32 	%r281, %r281, 16;
	setp.eq.s32 	%p16, %r281, %r6;
	mov.u32 	%r284, %r6;
	@%p16 bra 	$L__BB0_36;
	bra.uni 	$L__BB0_35;
$L__BB0_36:
	setp.eq.s32 	%p17, %r4, 0;
	@%p17 bra 	$L__BB0_46;
	add.s32 	%r187, %r4, -1;
	setp.lt.u32 	%p18, %r187, 7;
	@%p18 bra 	$L__BB0_39;
	mul.wide.u32 	%rd128, %r284, 4;
	add.s64 	%rd129, %rd7, %rd128;
	mov.b32 	%r188, 0;
	st.local.u32 	[%rd129], %r188;
	st.local.u32 	[%rd129+4], %r188;
	st.local.u32 	[%rd129+8], %r188;
	st.local.u32 	[%rd129+12], %r188;
	st.local.u32 	[%rd129+16], %r188;
	st.local.u32 	[%rd129+20], %r188;
	st.local.u32 	[%rd129+24], %r188;
	st.local.u32 	[%rd129+28], %r188;
	add.s32 	%r284, %r284, 8;
$L__BB0_39:
	setp.eq.s32 	%p19, %r5, 0;
	@%p19 bra 	$L__BB0_46;
	add.s32 	%r189, %r5, -1;
	setp.lt.u32 	%p20, %r189, 3;
	@%p20 bra 	$L__BB0_42;
	mul.wide.u32 	%rd130, %r284, 4;
	add.s64 	%rd131, %rd7, %rd130;
	mov.b32 	%r190, 0;
	st.local.u32 	[%rd131], %r190;
	st.local.u32 	[%rd131+4], %r190;
	st.local.u32 	[%rd131+8], %r190;
	st.local.u32 	[%rd131+12], %r190;
	add.s32 	%r284, %r284, 4;
$L__BB0_42:
	setp.eq.s32 	%p21, %r7, 0;
	@%p21 bra 	$L__BB0_46;
	setp.eq.s32 	%p22, %r7, 1;
	mul.wide.u32 	%rd132, %r284, 4;
	add.s64 	%rd11, %rd7, %rd132;
	mov.b32 	%r191, 0;
	st.local.u32 	[%rd11], %r191;
	@%p22 bra 	$L__BB0_46;
	setp.eq.s32 	%p23, %r7, 2;
	mov.b32 	%r192, 0;
	st.local.u32 	[%rd11+4], %r192;
	@%p23 bra 	$L__BB0_46;
	mov.b32 	%r193, 0;
	st.local.u32 	[%rd11+8], %r193;
$L__BB0_46:
	setp.lt.u32 	%p24, %r3, 15;
	add.s32 	%r194, %r280, %r9;
	mul.lo.s32 	%r195, %r194, %r130;
	cvt.s64.s32 	%rd133, %r195;
	add.s64 	%rd134, %rd133, %rd8;
	shl.b64 	%rd135, %rd134, 2;
	add.s64 	%rd136, %rd6, %rd135;
	ld.global.f32 	%f37, [%rd136+-4];
	cvt.rzi.s32.f32 	%r196, %f37;
	mul.wide.s32 	%rd137, %r196, 4;
	add.s64 	%rd138, %rd7, %rd137;
	mov.b32 	%r197, 1065353216;
	st.local.u32 	[%rd138], %r197;
	@%p24 bra 	$L__BB0_49;
	mov.b32 	%r282, 0;
$L__BB0_48:
	.pragma "nounroll";
	add.s32 	%r282, %r282, 16;
	setp.ne.s32 	%p25, %r282, %r6;
	@%p25 bra 	$L__BB0_48;
$L__BB0_49:
	add.s32 	%r280, %r280, 1;
	setp.eq.s32 	%p26, %r280, %r2;
	@%p26 bra 	$L__BB0_50;
	bra.uni 	$L__BB0_33;
$L__BB0_50:
	add.s32 	%r279, %r279, 1;
	setp.eq.s32 	%p27, %r279, %r132;
	@%p27 bra 	$L__BB0_4;
	bra.uni 	$L__BB0_32;
$L__BB0_51:
	shl.b64 	%rd169, %rd8, 2;
	add.s64 	%rd170, %rd12, %rd169;
	ld.global.f32 	%f66, [%rd170+-4];
	cvt.rzi.s32.f32 	%r225, %f66;
	mul.wide.s32 	%rd171, %r225, 4;
	add.s64 	%rd172, %rd7, %rd171;
	mov.b32 	%r226, 1065353216;
	st.local.u32 	[%rd172], %r226;
	mov.u32 	%r293, %r133;
	@%p38 bra 	$L__BB0_54;
	mov.b32 	%r292, 0;
$L__BB0_53:
	.pragma "nounroll";
	add.s32 	%r292, %r292, 16;
	setp.eq.s32 	%p48, %r292, %r6;
	mov.u32 	%r293, %r133;
	@%p48 bra 	$L__BB0_54;
	bra.uni 	$L__BB0_53;
$L__BB0_54:
	add.s32 	%r79, %r293, -1;
	add.s32 	%r80, %r79, %r10;
	mul.wide.s32 	%rd173, %r80, 4;
	add.s64 	%rd17, %rd5, %rd173;
	ld.global.u32 	%r228, [%rd17];
	setp.gt.s32 	%p49, %r228, 0;
	@%p49 bra 	$L__BB0_55;
	bra.uni 	$L__BB0_59;
$L__BB0_55:
	setp.eq.s32 	%p50, %r293, %r133;
	add.s32 	%r115, %r10, %r293;
	mul.lo.s32 	%r116, %r115, 15;
	mul.lo.s32 	%r117, %r80, 15;
	@%p50 bra 	$L__BB0_108;
	mul.lo.s32 	%r118, %r115, 225;
	mov.b32 	%r294, 0;
$L__BB0_57:
	ld.global.u32 	%r82, [%rd17+4];
	setp.gt.s32 	%p51, %r82, 0;
	mov.f32 	%f167, 0f00000000;
	@%p51 bra 	$L__BB0_77;
$L__BB0_58:
	add.s32 	%r241, %r294, %r117;
	mul.wide.s32 	%rd190, %r241, 4;
	add.s64 	%rd191, %rd2, %rd190;
	ld.global.f32 	%f114, [%rd191];
	mov.f32 	%f115, 0f3F800000;
	sub.f32 	%f116, %f115, %f114;
	mul.f32 	%f117, %f114, %f116;
	mul.f32 	%f118, %f167, %f117;
	add.s64 	%rd192, %rd4, %rd190;
	st.global.f32 	[%rd192], %f118;
	add.s32 	%r294, %r294, 1;
	ld.global.u32 	%r242, [%rd17];
	setp.lt.s32 	%p60, %r294, %r242;
	@%p60 bra 	$L__BB0_57;
$L__BB0_59:
	setp.gt.s32 	%p62, %r293, 1;
	mov.u32 	%r293, %r79;
	@%p62 bra 	$L__BB0_54;
	mov.b32 	%r86, 0;
$L__BB0_61:
	setp.eq.s32 	%p63, %r86, 0;
	mov.b32 	%r88, 14;
	mov.u64 	%rd19, %rd12;
	@%p63 bra 	$L__BB0_63;
	add.s32 	%r248, %r86, %r10;
	mad.lo.s32 	%r249, %r248, 15, -15;
	mul.wide.s32 	%rd198, %r249, 4;
	add.s64 	%rd19, %rd2, %rd198;
	add.s32 	%r250, %r248, -1;
	mul.wide.s32 	%rd199, %r250, 4;
	add.s64 	%rd200, %rd5, %rd199;
	ld.global.u32 	%r88, [%rd200];
$L__BB0_63:
	add.s32 	%r89, %r86, %r10;
	mul.wide.s32 	%rd201, %r89, 4;
	add.s64 	%rd20, %rd5, %rd201;
	ld.global.u32 	%r251, [%rd20];
	setp.gt.s32 	%p64, %r251, 0;
	@%p64 bra 	$L__BB0_64;
	bra.uni 	$L__BB0_67;
$L__BB0_64:
	mul.lo.s32 	%r110, %r89, 15;
	mul.lo.s32 	%r111, %r89, 225;
	add.s32 	%r112, %r88, %r111;
	and.b32  	%r113, %r88, 3;
	and.b32  	%r114, %r88, 2147483644;
	mov.b32 	%r298, 0;
$L__BB0_65:
	setp.gt.s32 	%p65, %r88, 0;
	add.s32 	%r253, %r298, %r110;
	mul.wide.s32 	%rd202, %r253, 4;
	add.s64 	%rd21, %rd4, %rd202;
	@%p65 bra 	$L__BB0_70;
$L__BB0_66:
	ld.global.f32 	%f161, [%rd21];
	mad.lo.s32 	%r258, %r298, 15, %r112;
	mul.wide.s32 	%rd209, %r258, 4;
	add.s64 	%rd210, %rd3, %rd209;
	ld.global.f32 	%f162, [%rd210];
	fma.rn.f32 	%f163, %f21, %f161, %f162;
	st.global.f32 	[%rd210], %f163;
	add.s32 	%r298, %r298, 1;
	ld.global.u32 	%r259, [%rd20];
	setp.lt.s32 	%p71, %r298, %r259;
	@%p71 bra 	$L__BB0_65;
$L__BB0_67:
	add.s32 	%r86, %r86, 1;
	setp.ne.s32 	%p72, %r86, %r133;
	@%p72 bra 	$L__BB0_61;
	add.s32 	%r287, %r287, 1;
	setp.eq.s32 	%p73, %r287, %r2;
	@%p73 bra 	$L__BB0_69;
	bra.uni 	$L__BB0_9;
$L__BB0_69:
	add.s32 	%r286, %r286, 1;
	setp.eq.s32 	%p74, %r286, %r132;
	@%p74 bra 	$L__BB0_4;
	bra.uni 	$L__BB0_8;
$L__BB0_70:
	setp.lt.u32 	%p66, %r88, 4;
	mad.lo.s32 	%r96, %r298, 15, %r111;
	mov.b32 	%r300, 0;
	@%p66 bra 	$L__BB0_73;
	mov.b32 	%r299, 0;
$L__BB0_72:
	ld.global.f32 	%f126, [%rd21];
	mul.f32 	%f127, %f21, %f126;
	mul.wide.u32 	%rd203, %r299, 4;
	add.s64 	%rd204, %rd19, %rd203;
	ld.global.f32 	%f128, [%rd204];
	add.s32 	%r256, %r96, %r299;
	mul.wide.s32 	%rd205, %r256, 4;
	add.s64 	%rd206, %rd3, %rd205;
	ld.global.f32 	%f129, [%rd206];
	fma.rn.f32 	%f130, %f127, %f128, %f129;
	st.global.f32 	[%rd206], %f130;
	ld.global.f32 	%f131, [%rd21];
	mul.f32 	%f132, %f21, %f131;
	ld.global.f32 	%f133, [%rd204+4];
	ld.global.f32 	%f134, [%rd206+4];
	fma.rn.f32 	%f135, %f132, %f133, %f134;
	st.global.f32 	[%rd206+4], %f135;
	ld.global.f32 	%f136, [%rd21];
	mul.f32 	%f137, %f21, %f136;
	ld.global.f32 	%f138, [%rd204+8];
	ld.global.f32 	%f139, [%rd206+8];
	fma.rn.f32 	%f140, %f137, %f138, %f139;
	st.global.f32 	[%rd206+8], %f140;
	ld.global.f32 	%f141, [%rd21];
	mul.f32 	%f142, %f21, %f141;
	ld.global.f32 	%f143, [%rd204+12];
	ld.global.f32 	%f144, [%rd206+12];
	fma.rn.f32 	%f145, %f142, %f143, %f144;
	st.global.f32 	[%rd206+12], %f145;
	add.s32 	%r299, %r299, 4;
	setp.eq.s32 	%p67, %r299, %r114;
	mov.u32 	%r300, %r114;
	@%p67 bra 	$L__BB0_73;
	bra.uni 	$L__BB0_72;
$L__BB0_73:
	setp.eq.s32 	%p68, %r113, 0;
	@%p68 bra 	$L__BB0_66;
	setp.eq.s32 	%p69, %r113, 1;
	ld.global.f32 	%f146, [%rd21];
	mul.f32 	%f147, %f21, %f146;
	mul.wide.u32 	%rd207, %r300, 4;
	add.s64 	%rd22, %rd19, %rd207;
	ld.global.f32 	%f148, [%rd22];
	add.s32 	%r257, %r96, %r300;
	mul.wide.s32 	%rd208, %r257, 4;
	add.s64 	%rd23, %rd3, %rd208;
	ld.global.f32 	%f149, [%rd23];
	fma.rn.f32 	%f150, %f147, %f148, %f149;
	st.global.f32 	[%rd23], %f150;
	@%p69 bra 	$L__BB0_66;
	setp.eq.s32 	%p70, %r113, 2;
	ld.global.f32 	%f151, [%rd21];
	mul.f32 	%f152, %f21, %f151;
	ld.global.f32 	%f153, [%rd22+4];
	ld.global.f32 	%f154, [%rd23+4];
	fma.rn.f32 	%f155, %f152, %f153, %f154;
	st.global.f32 	[%rd23+4], %f155;
	@%p70 bra 	$L__BB0_66;
	ld.global.f32 	%f156, [%rd21];
	mul.f32 	%f157, %f21, %f156;
	ld.global.f32 	%f158, [%rd22+8];
	ld.global.f32 	%f159, [%rd23+8];
	fma.rn.f32 	%f160, %f157, %f158, %f159;
	st.global.f32 	[%rd23+8], %f160;
	bra.uni 	$L__BB0_66;
$L__BB0_77:
	add.s32 	%r98, %r294, %r118;
	and.b32  	%r99, %r82, 7;
	setp.lt.u32 	%p52, %r82, 8;
	mov.f32 	%f167, 0f00000000;
	mov.b32 	%r301, 0;
	@%p52 bra 	$L__BB0_80;
	and.b32  	%r301, %r82, 2147483640;
	mov.f32 	%f167, 0f00000000;
	mov.b32 	%r295, 0;
$L__BB0_79:
	.pragma "nounroll";
	mad.lo.s32 	%r232, %r295, 15, %r98;
	mul.wide.s32 	%rd174, %r232, 4;
	add.s64 	%rd175, %rd3, %rd174;
	ld.global.f32 	%f71, [%rd175];
	add.s32 	%r233, %r295, %r116;
	mul.wide.s32 	%rd176, %r233, 4;
	add.s64 	%rd177, %rd4, %rd176;
	ld.global.f32 	%f72, [%rd177];
	fma.rn.f32 	%f73, %f71, %f72, %f167;
	ld.global.f32 	%f74, [%rd175+60];
	ld.global.f32 	%f75, [%rd177+4];
	fma.rn.f32 	%f76, %f74, %f75, %f73;
	ld.global.f32 	%f77, [%rd175+120];
	ld.global.f32 	%f78, [%rd177+8];
	fma.rn.f32 	%f79, %f77, %f78, %f76;
	ld.global.f32 	%f80, [%rd175+180];
	ld.global.f32 	%f81, [%rd177+12];
	fma.rn.f32 	%f82, %f80, %f81, %f79;
	ld.global.f32 	%f83, [%rd175+240];
	ld.global.f32 	%f84, [%rd177+16];
	fma.rn.f32 	%f85, %f83, %f84, %f82;
	ld.global.f32 	%f86, [%rd175+300];
	ld.global.f32 	%f87, [%rd177+20];
	fma.rn.f32 	%f88, %f86, %f87, %f85;
	ld.global.f32 	%f89, [%rd175+360];
	ld.global.f32 	%f90, [%rd177+24];
	fma.rn.f32 	%f91, %f89, %f90, %f88;
	ld.global.f32 	%f92, [%rd175+420];
	ld.global.f32 	%f93, [%rd177+28];
	fma.rn.f32 	%f167, %f92, %f93, %f91;
	add.s32 	%r295, %r295, 8;
	setp.eq.s32 	%p53, %r295, %r301;
	@%p53 bra 	$L__BB0_80;
	bra.uni 	$L__BB0_79;
$L__BB0_80:
	setp.eq.s32 	%p54, %r99, 0;
	@%p54 bra 	$L__BB0_58;
	and.b32  	%r102, %r82, 3;
	setp.lt.u32 	%p55, %r99, 4;
	@%p55 bra 	$L__BB0_83;
	mad.lo.s32 	%r234, %r301, 15, %r98;
	mul.wide.s32 	%rd178, %r234, 4;
	add.s64 	%rd179, %rd3, %rd178;
	ld.global.f32 	%f95, [%rd179];
	add.s32 	%r235, %r301, %r116;
	mul.wide.s32 	%rd180, %r235, 4;
	add.s64 	%rd181, %rd4, %rd180;
	ld.global.f32 	%f96, [%rd181];
	fma.rn.f32 	%f97, %f95, %f96, %f167;
	ld.global.f32 	%f98, [%rd179+60];
	ld.global.f32 	%f99, [%rd181+4];
	fma.rn.f32 	%f100, %f98, %f99, %f97;
	ld.global.f32 	%f101, [%rd179+120];
	ld.global.f32 	%f102, [%rd181+8];
	fma.rn.f32 	%f103, %f101, %f102, %f100;
	ld.global.f32 	%f104, [%rd179+180];
	ld.global.f32 	%f105, [%rd181+12];
	fma.rn.f32 	%f167, %f104, %f105, %f103;
	add.s32 	%r301, %r301, 4;
$L__BB0_83:
	setp.eq.s32 	%p56, %r102, 0;
	@%p56 bra 	$L__BB0_58;
	setp.eq.s32 	%p57, %r102, 1;
	@%p57 bra 	$L__BB0_86;
	mad.lo.s32 	%r236, %r301, 15, %r98;
	mul.wide.s32 	%rd182, %r236, 4;
	add.s64 	%rd183, %rd3, %rd182;
	ld.global.f32 	%f107, [%rd183];
	add.s32 	%r237, %r301, %r116;
	mul.wide.s32 	%rd184, %r237, 4;
	add.s64 	%rd185, %rd4, %rd184;
	ld.global.f32 	%f108, [%rd185];
	fma.rn.f32 	%f109, %f107, %f108, %f167;
	ld.global.f32 	%f110, [%rd183+60];
	ld.global.f32 	%f111, [%rd185+4];
	fma.rn.f32 	%f167, %f110, %f111, %f109;
	add.s32 	%r301, %r301, 2;
$L__BB0_86:
	and.b32  	%r238, %r82, 1;
	setp.eq.b32 	%p58, %r238, 1;
	not.pred 	%p59, %p58;
	@%p59 bra 	$L__BB0_58;
	mad.lo.s32 	%r239, %r301, 15, %r98;
	mul.wide.s32 	%rd186, %r239, 4;
	add.s64 	%rd187, %rd3, %rd186;
	ld.global.f32 	%f112, [%rd187];
	add.s32 	%r240, %r301, %r116;
	mul.wide.s32 	%rd188, %r240, 4;
	add.s64 	%rd189, %rd4, %rd188;
	ld.global.f32 	%f113, [%rd189];
	fma.rn.f32 	%f167, %f112, %f113, %f167;
	bra.uni 	$L__BB0_58;
$L__BB0_88:
	add.s32 	%r207, %r67, -2;
	and.b32  	%r107, %r69, 3;
	setp.lt.u32 	%p30, %r207, 3;
	mov.b32 	%r304, 0;
	@%p30 bra 	$L__BB0_91;
	and.b32  	%r304, %r69, -4;
	mov.b32 	%r290, 0;
$L__BB0_90:
	add.s32 	%r209, %r290, %r68;
	mul.wide.s32 	%rd148, %r209, 4;
	add.s64 	%rd149, %rd3, %rd148;
	ld.global.f32 	%f38, [%rd149];
	mul.wide.u32 	%rd150, %r290, 4;
	add.s64 	%rd151, %rd13, %rd150;
	ld.global.f32 	%f39, [%rd151];
	fma.rn.f32 	%f40, %f38, %f39, %f165;
	st.global.f32 	[%rd15], %f40;
	ld.global.f32 	%f41, [%rd149+4];
	ld.global.f32 	%f42, [%rd151+4];
	fma.rn.f32 	%f43, %f41, %f42, %f40;
	st.global.f32 	[%rd15], %f43;
	ld.global.f32 	%f44, [%rd149+8];
	ld.global.f32 	%f45, [%rd151+8];
	fma.rn.f32 	%f46, %f44, %f45, %f43;
	st.global.f32 	[%rd15], %f46;
	ld.global.f32 	%f47, [%rd149+12];
	ld.global.f32 	%f48, [%rd151+12];
	fma.rn.f32 	%f165, %f47, %f48, %f46;
	st.global.f32 	[%rd15], %f165;
	add.s32 	%r290, %r290, 4;
	setp.eq.s32 	%p31, %r290, %r304;
	@%p31 bra 	$L__BB0_91;
	bra.uni 	$L__BB0_90;
$L__BB0_91:
	setp.eq.s32 	%p32, %r107, 0;
	@%p32 bra 	$L__BB0_13;
	add.s32 	%r210, %r304, %r68;
	mul.wide.s32 	%rd152, %r210, 4;
	add.s64 	%rd24, %rd3, %rd152;
	ld.global.f32 	%f49, [%rd24];
	mul.wide.u32 	%rd153, %r304, 4;
	add.s64 	%rd25, %rd13, %rd153;
	ld.global.f32 	%f50, [%rd25];
	fma.rn.f32 	%f165, %f49, %f50, %f165;
	st.global.f32 	[%rd15], %f165;
	setp.eq.s32 	%p33, %r107, 1;
	@%p33 bra 	$L__BB0_13;
	ld.global.f32 	%f51, [%rd24+4];
	ld.global.f32 	%f52, [%rd25+4];
	fma.rn.f32 	%f165, %f51, %f52, %f165;
	st.global.f32 	[%rd15], %f165;
	setp.eq.s32 	%p34, %r107, 2;
	@%p34 bra 	$L__BB0_13;
	ld.global.f32 	%f53, [%rd24+8];
	ld.global.f32 	%f54, [%rd25+8];
	fma.rn.f32 	%f165, %f53, %f54, %f165;
	st.global.f32 	[%rd15], %f165;
	bra.uni 	$L__BB0_13;
$L__BB0_95:
	setp.lt.u32 	%p38, %r3, 15;
	mov.b32 	%r306, 0;
	@%p38 bra 	$L__BB0_98;
	mov.b32 	%r291, 0;
$L__BB0_97:
	.pragma "nounroll";
	mul.wide.u32 	%rd162, %r291, 4;
	add.s64 	%rd163, %rd7, %rd162;
	mov.b32 	%r217, 0;
	st.local.u32 	[%rd163], %r217;
	st.local.u32 	[%rd163+4], %r217;
	st.local.u32 	[%rd163+8], %r217;
	st.local.u32 	[%rd163+12], %r217;
	st.local.u32 	[%rd163+16], %r217;
	st.local.u32 	[%rd163+20], %r217;
	st.local.u32 	[%rd163+24], %r217;
	st.local.u32 	[%rd163+28], %r217;
	st.local.u32 	[%rd163+32], %r217;
	st.local.u32 	[%rd163+36], %r217;
	st.local.u32 	[%rd163+40], %r217;
	st.local.u32 	[%rd163+44], %r217;
	st.local.u32 	[%rd163+48], %r217;
	st.local.u32 	[%rd163+52], %r217;
	st.local.u32 	[%rd163+56], %r217;
	st.local.u32 	[%rd163+60], %r217;
	add.s32 	%r291, %r291, 16;
	setp.eq.s32 	%p39, %r291, %r6;
	mov.u32 	%r306, %r6;
	@%p39 bra 	$L__BB0_98;
	bra.uni 	$L__BB0_97;
$L__BB0_98:
	setp.eq.s32 	%p40, %r4, 0;
	@%p40 bra 	$L__BB0_51;
	add.s32 	%r218, %r4, -1;
	setp.lt.u32 	%p41, %r218, 7;
	@%p41 bra 	$L__BB0_101;
	mul.wide.u32 	%rd164, %r306, 4;
	add.s64 	%rd165, %rd7, %rd164;
	mov.b32 	%r219, 0;
	st.local.u32 	[%rd165], %r219;
	st.local.u32 	[%rd165+4], %r219;
	st.local.u32 	[%rd165+8], %r219;
	st.local.u32 	[%rd165+12], %r219;
	st.local.u32 	[%rd165+16], %r219;
	st.local.u32 	[%rd165+20], %r219;
	st.local.u32 	[%rd165+24], %r219;
	st.local.u32 	[%rd165+28], %r219;
	add.s32 	%r306, %r306, 8;
$L__BB0_101:
	setp.eq.s32 	%p42, %r5, 0;
	@%p42 bra 	$L__BB0_51;
	add.s32 	%r220, %r5, -1;
	setp.lt.u32 	%p43, %r220, 3;
	@%p43 bra 	$L__BB0_104;
	mul.wide.u32 	%rd166, %r306, 4;
	add.s64 	%rd167, %rd7, %rd166;
	mov.b32 	%r221, 0;
	st.local.u32 	[%rd167], %r221;
	st.local.u32 	[%rd167+4], %r221;
	st.local.u32 	[%rd167+8], %r221;
	st.local.u32 	[%rd167+12], %r221;
	add.s32 	%r306, %r306, 4;
$L__BB0_104:
	setp.eq.s32 	%p44, %r7, 0;
	@%p44 bra 	$L__BB0_51;
	setp.eq.s32 	%p45, %r7, 1;
	mul.wide.u32 	%rd168, %r306, 4;
	add.s64 	%rd26, %rd7, %rd168;
	mov.b32 	%r222, 0;
	st.local.u32 	[%rd26], %r222;
	@%p45 bra 	$L__BB0_51;
	setp.eq.s32 	%p46, %r7, 2;
	mov.b32 	%r223, 0;
	st.local.u32 	[%rd26+4], %r223;
	@%p46 bra 	$L__BB0_51;
	mov.b32 	%r224, 0;
	st.local.u32 	[%rd26+8], %r224;
	bra.uni 	$L__BB0_51;
$L__BB0_108:
	mov.b32 	%r308, 0;
$L__BB0_109:
	mul.wide.u32 	%rd193, %r308, 4;
	add.s64 	%rd194, %rd7, %rd193;
	ld.local.f32 	%f119, [%rd194];
	add.s32 	%r244, %r308, %r117;
	mul.wide.s32 	%rd195, %r244, 4;
	add.s64 	%rd196, %rd2, %rd195;
	ld.global.f32 	%f120, [%rd196];
	sub.f32 	%f121, %f119, %f120;
	mov.f32 	%f122, 0f3F800000;
	sub.f32 	%f123, %f122, %f120;
	mul.f32 	%f124, %f120, %f123;
	mul.f32 	%f125, %f121, %f124;
	add.s64 	%rd197, %rd4, %rd195;
	st.global.f32 	[%rd197], %f125;
	add.s32 	%r308, %r308, 1;
	ld.global.u32 	%r245, [%rd17];
	setp.lt.s32 	%p61, %r308, %r245;
	@%p61 bra 	$L__BB0_109;
	bra.uni 	$L__BB0_59;

}


// ===== COMPILED SASS (sm_100) =====

	.target	sm_100

	.elftype	@"ET_EXEC"


//--------------------- .note.nv.tkinfo           --------------------------
	.section	.note.nv.tkinfo,"",@"SHT_NOTE"
	.sectionflags	@"SHF_NOTE_NV_TKINFO"
	.tkinfo
        /*0018*/ 	.word	0x00000002
        /*0030*/ 	.string	""
        /*0030*/ 	.string	"ptxas"
        /*0030*/ 	.string	"Cuda compilation tools, release 13.0, V13.0.88"
        /*0030*/ 	.string	"Build cuda_13.0.r13.0/compiler.36424714_0"
        /*0030*/ 	.string	"-arch sm_100 -m 64 "



//--------------------- .note.nv.cuinfo           --------------------------
	.section	.note.nv.cuinfo,"",@"SHT_NOTE"
	.sectionflags	@"SHF_NOTE_NV_CUINFO"
        /*0018*/ 	.short	0x0002
        /*001a*/ 	.short	0x0064
        /*001c*/ 	.short	0x0082
	.zero		2


//--------------------- .nv.info                  --------------------------
	.section	.nv.info,"",@"SHT_CUDA_INFO"
	.align	4


	//----- nvinfo : EIATTR_REGCOUNT
	.align		4
        /*0000*/ 	.byte	0x04, 0x2f
        /*0002*/ 	.short	(.L_1 - .L_0)
	.align		4
.L_0:
        /*0004*/ 	.word	index@(_Z21train_networks_kernelPfPiS0_S_S_S_S_S_iiiifiii)
        /*0008*/ 	.word	0x00000020


	//----- nvinfo : EIATTR_FRAME_SIZE
	.align		4
.L_1:
        /*000c*/ 	.byte	0x04, 0x11
        /*000e*/ 	.short	(.L_3 - .L_2)
	.align		4
.L_2:
        /*0010*/ 	.word	index@($__internal_0_$__cuda_sm20_rcp_rn_f32_slowpath)
        /*0014*/ 	.word	0x00000040


	//----- nvinfo : EIATTR_FRAME_SIZE
	.align		4
.L_3:
        /*0018*/ 	.byte	0x04, 0x11
        /*001a*/ 	.short	(.L_5 - .L_4)
	.align		4
.L_4:
        /*001c*/ 	.word	index@(_Z21train_networks_kernelPfPiS0_S_S_S_S_S_iiiifiii)
        /*0020*/ 	.word	0x00000040


	//----- nvinfo : EIATTR_MIN_STACK_SIZE
	.align		4
.L_5:
        /*0024*/ 	.byte	0x04, 0x12
        /*0026*/ 	.short	(.L_7 - .L_6)
	.align		4
.L_6:
        /*0028*/ 	.word	index@(_Z21train_networks_kernelPfPiS0_S_S_S_S_S_iiiifiii)
        /*002c*/ 	.word	0x00000040
.L_7:


//--------------------- .nv.compat                --------------------------
	.section	.nv.compat,"",@"SHT_CUDA_COMPAT_INFO"
	.align	4
        /*0000*/ 	.byte	0x02, 0x09, 0x00, 0x00, 0x02, 0x02, 0x01, 0x00, 0x02, 0x05, 0x05, 0x00, 0x03, 0x07, 0x01, 0x01
        /*0010*/ 	.byte	0x02, 0x03, 0x00, 0x00, 0x02, 0x06, 0x01, 0x00, 0x04, 0x0b, 0x08, 0x00, 0x09, 0x00, 0x00, 0x00
        /*0020*/ 	.byte	0x00, 0x00, 0x00, 0x00


//--------------------- .nv.info._Z21train_networks_kernelPfPiS0_S_S_S_S_S_iiiifiii --------------------------
	.section	.nv.info._Z21train_networks_kernelPfPiS0_S_S_S_S_S_iiiifiii,"",@"SHT_CUDA_INFO"
	.sectionflags	@""
	.align	4


	//----- nvinfo : EIATTR_CUDA_API_VERSION
	.align		4
        /*0000*/ 	.byte	0x04, 0x37
        /*0002*/ 	.short	(.L_9 - .L_8)
.L_8:
        /*0004*/ 	.word	0x00000082


	//----- nvinfo : EIATTR_KPARAM_INFO
	.align		4
.L_9:
        /*0008*/ 	.byte	0x04, 0x17
        /*000a*/ 	.short	(.L_11 - .L_10)
.L_10:
        /*000c*/ 	.word	0x00000000
        /*0010*/ 	.short	0x000f
        /*0012*/ 	.short	0x005c
        /*0014*/ 	.byte	0x00, 0xf0, 0x11, 0x00


	//----- nvinfo : EIATTR_KPARAM_INFO
	.align		4
.L_11:
        /*0018*/ 	.byte	0x04, 0x17
        /*001a*/ 	.short	(.L_13 - .L_12)
.L_12:
        /*001c*/ 	.word	0x00000000
        /*0020*/ 	.short	0x000e
        /*0022*/ 	.short	0x0058
        /*0024*/ 	.byte	0x00, 0xf0, 0x11, 0x00


	//----- nvinfo : EIATTR_KPARAM_INFO
	.align		4
.L_13:
        /*0028*/ 	.byte	0x04, 0x17
        /*002a*/ 	.short	(.L_15 - .L_14)
.L_14:
        /*002c*/ 	.word	0x00000000
        /*0030*/ 	.short	0x000d
        /*0032*/ 	.short	0x0054
        /*0034*/ 	.byte	0x00, 0xf0, 0x11, 0x00


	//----- nvinfo : EIATTR_KPARAM_INFO
	.align		4
.L_15:
        /*0038*/ 	.byte	0x04, 0x17
        /*003a*/ 	.short	(.L_17 - .L_16)
.L_16:
        /*003c*/ 	.word	0x00000000
        /*0040*/ 	.short	0x000c
        /*0042*/ 	.short	0x0050
        /*0044*/ 	.byte	0x00, 0xf0, 0x11, 0x00


	//----- nvinfo : EIATTR_KPARAM_INFO
	.align		4
.L_17:
        /*0048*/ 	.byte	0x04, 0x17
        /*004a*/ 	.short	(.L_19 - .L_18)
.L_18:
        /*004c*/ 	.word	0x00000000
        /*0050*/ 	.short	0x000b
        /*0052*/ 	.short	0x004c
        /*0054*/ 	.byte	0x00, 0xf0, 0x11, 0x00


	//----- nvinfo : EIATTR_KPARAM_INFO
	.align		4
.L_19:
        /*0058*/ 	.byte	0x04, 0x17
        /*005a*/ 	.short	(.L_21 - .L_20)
.L_20:
        /*005c*/ 	.word	0x00000000
        /*0060*/ 	.short	0x000a
        /*0062*/ 	.short	0x0048
        /*0064*/ 	.byte	0x00, 0xf0, 0x11, 0x00


	//----- nvinfo : EIATTR_KPARAM_INFO
	.align		4
.L_21:
        /*0068*/ 	.byte	0x04, 0x17
        /*006a*/ 	.short	(.L_23 - .L_22)
.L_22:
        /*006c*/ 	.word	0x00000000
        /*0070*/ 	.short	0x0009
        /*0072*/ 	.short	0x0044
        /*0074*/ 	.byte	0x00, 0xf0, 0x11, 0x00


	//----- nvinfo : EIATTR_KPARAM_INFO
	.align		4
.L_23:
        /*0078*/ 	.byte	0x04, 0x17
        /*007a*/ 	.short	(.L_25 - .L_24)
.L_24:
        /*007c*/ 	.word	0x00000000
        /*0080*/ 	.short	0x0008
        /*0082*/ 	.short	0x0040
        /*0084*/ 	.byte	0x00, 0xf0, 0x11, 0x00


	//----- nvinfo : EIATTR_KPARAM_INFO
	.align		4
.L_25:
        /*0088*/ 	.byte	0x04, 0x17
        /*008a*/ 	.short	(.L_27 - .L_26)
.L_26:
        /*008c*/ 	.word	0x00000000
        /*0090*/ 	.short	0x0007
        /*0092*/ 	.short	0x0038
        /*0094*/ 	.byte	0x00, 0xf5, 0x21, 0x00


	//----- nvinfo : EIATTR_KPARAM_INFO
	.align		4
.L_27:
        /*0098*/ 	.byte	0x04, 0x17
        /*009a*/ 	.short	(.L_29 - .L_28)
.L_28:
        /*009c*/ 	.word	0x00000000
        /*00a0*/ 	.short	0x0006
        /*00a2*/ 	.short	0x0030
        /*00a4*/ 	.byte	0x00, 0xf5, 0x21, 0x00


	//----- nvinfo : EIATTR_KPARAM_INFO
	.align		4
.L_29:
        /*00a8*/ 	.byte	0x04, 0x17
        /*00aa*/ 	.short	(.L_31 - .L_30)
.L_30:
        /*00ac*/ 	.word	0x00000000
        /*00b0*/ 	.short	0x0005
        /*00b2*/ 	.short	0x0028
        /*00b4*/ 	.byte	0x00, 0xf5, 0x21, 0x00


	//----- nvinfo : EIATTR_KPARAM_INFO
	.align		4
.L_31:
        /*00b8*/ 	.byte	0x04, 0x17
        /*00ba*/ 	.short	(.L_33 - .L_32)
.L_32:
        /*00bc*/ 	.word	0x00000000
        /*00c0*/ 	.short	0x0004
        /*00c2*/ 	.short	0x0020
        /*00c4*/ 	.byte	0x00, 0xf5, 0x21, 0x00


	//----- nvinfo : EIATTR_KPARAM_INFO
	.align		4
.L_33:
        /*00c8*/ 	.byte	0x04, 0x17
        /*00ca*/ 	.short	(.L_35 - .L_34)
.L_34:
        /*00cc*/ 	.word	0x00000000
        /*00d0*/ 	.short	0x0003
        /*00d2*/ 	.short	0x0018
        /*00d4*/ 	.byte	0x00, 0xf5, 0x21, 0x00


	//----- nvinfo : EIATTR_KPARAM_INFO
	.align		4
.L_35:
        /*00d8*/ 	.byte	0x04, 0x17
        /*00da*/ 	.short	(.L_37 - .L_36)
.L_36:
        /*00dc*/ 	.word	0x00000000
        /*00e0*/ 	.short	0x0002
        /*00e2*/ 	.short	0x0010
        /*00e4*/ 	.byte	0x00, 0xf5, 0x21, 0x00


	//----- nvinfo : EIATTR_KPARAM_INFO
	.align		4
.L_37:
        /*00e8*/ 	.byte	0x04, 0x17
        /*00ea*/ 	.short	(.L_39 - .L_38)
.L_38:
        /*00ec*/ 	.word	0x00000000
        /*00f0*/ 	.short	0x0001
        /*00f2*/ 	.short	0x0008
        /*00f4*/ 	.byte	0x00, 0xf5, 0x21, 0x00


	//----- nvinfo : EIATTR_KPARAM_INFO
	.align		4
.L_39:
        /*00f8*/ 	.byte	0x04, 0x17
        /*00fa*/ 	.short	(.L_41 - .L_40)
.L_40:
        /*00fc*/ 	.word	0x00000000
        /*0100*/ 	.short	0x0000
        /*0102*/ 	.short	0x0000
        /*0104*/ 	.byte	0x00, 0xf5, 0x21, 0x00


	//----- nvinfo : EIATTR_SPARSE_MMA_MASK
	.align		4
.L_41:
        /*0108*/ 	.byte	0x03, 0x50
        /*010a*/ 	.short	0x0000


	//----- nvinfo : EIATTR_MAXREG_COUNT
	.align		4
        /*010c*/ 	.byte	0x03, 0x1b
        /*010e*/ 	.short	0x00ff


	//----- nvinfo : EIATTR_MERCURY_ISA_VERSION
	.align		4
        /*0110*/ 	.byte	0x03, 0x5f
        /*0112*/ 	.short	0x0101


	//----- nvinfo : EIATTR_VRC_CTA_INIT_COUNT
	.align		4
        /*0114*/ 	.byte	0x02, 0x4a
	.zero		1
	.zero		1


	//----- nvinfo : EIATTR_EXIT_INSTR_OFFSETS
	.align		4
        /*0118*/ 	.byte	0x04, 0x1c
        /*011a*/ 	.short	(.L_43 - .L_42)


	//   ....[0]....
.L_42:
        /*011c*/ 	.word	0x00000060


	//   ....[1]....
        /*0120*/ 	.word	0x00000090


	//   ....[2]....
        /*0124*/ 	.word	0x00004770


	//----- nvinfo : EIATTR_INDIRECT_BRANCH_TARGETS
	.align		4
.L_43:
        /*0128*/ 	.byte	0x04, 0x34
        /*012a*/ 	.short	(.L_45 - .L_44)


	//   ....[0]....
.L_44:
        /*012c*/ 	.word	.L_x_24@srel
        /*0130*/ 	.short	0x0
        /*0132*/ 	.short	0x0
        /*0134*/ 	.word	0x3
        /*0138*/ 	.word	.L_x_21@srel
        /*013c*/ 	.word	.L_x_56@srel
        /*0140*/ 	.word	.L_x_57@srel


	//----- nvinfo : EIATTR_CRS_STACK_SIZE
	.align		4
.L_45:
        /*0144*/ 	.byte	0x04, 0x1e
        /*0146*/ 	.short	(.L_47 - .L_46)
.L_46:
        /*0148*/ 	.word	0x00000000


	//----- nvinfo : EIATTR_CBANK_PARAM_SIZE
	.align		4
.L_47:
        /*014c*/ 	.byte	0x03, 0x19
        /*014e*/ 	.short	0x0060


	//----- nvinfo : EIATTR_PARAM_CBANK
	.align		4
        /*0150*/ 	.byte	0x04, 0x0a
        /*0152*/ 	.short	(.L_49 - .L_48)
	.align		4
.L_48:
        /*0154*/ 	.word	index@(.nv.constant0._Z21train_networks_kernelPfPiS0_S_S_S_S_S_iiiifiii)
        /*0158*/ 	.short	0x0380
        /*015a*/ 	.short	0x0060


	//----- nvinfo : EIATTR_SW_WAR
	.align		4
.L_49:
        /*015c*/ 	.byte	0x04, 0x36
        /*015e*/ 	.short	(.L_51 - .L_50)
.L_50:
        /*0160*/ 	.word	0x00000008
.L_51:


//--------------------- .nv.callgraph             --------------------------
	.section	.nv.callgraph,"",@"SHT_CUDA_CALLGRAPH"
	.align	4
	.sectionentsize	8
	.align		4
        /*0000*/ 	.word	0x00000000
	.align		4
        /*0004*/ 	.word	0xffffffff
	.align		4
        /*0008*/ 	.word	0x00000000
	.align		4
        /*000c*/ 	.word	0xfffffffe
	.align		4
        /*0010*/ 	.word	0x00000000
	.align		4
        /*0014*/ 	.word	0xfffffffd
	.align		4
        /*0018*/ 	.word	0x00000000
	.align		4
        /*001c*/ 	.word	0xfffffffc


//--------------------- .nv.constant2._Z21train_networks_kernelPfPiS0_S_S_S_S_S_iiiifiii --------------------------
	.section	.nv.constant2._Z21train_networks_kernelPfPiS0_S_S_S_S_S_iiiifiii,"a",@progbits
	.sectionflags	@""
	.align	4
.nv.constant2._Z21train_networks_kernelPfPiS0_S_S_S_S_S_iiiifiii:
        /*0000*/ 	.byte	0x40, 0x1f, 0x00, 0x00, 0x80, 0x1e, 0x00, 0x00, 0xb0, 0x1d, 0x00, 0x00


//--------------------- .text._Z21train_networks_kernelPfPiS0_S_S_S_S_S_iiiifiii --------------------------
	.section	.text._Z21train_networks_kernelPfPiS0_S_S_S_S_S_iiiifiii,"ax",@progbits
	.align	128
        .global         _Z21train_networks_kernelPfPiS0_S_S_S_S_S_iiiifiii
        .type           _Z21train_networks_kernelPfPiS0_S_S_S_S_S_iiiifiii,@function
        .size           _Z21train_networks_kernelPfPiS0_S_S_S_S_S_iiiifiii,(.L_x_58 - _Z21train_networks_kernelPfPiS0_S_S_S_S_S_iiiifiii)
        .other          _Z21train_networks_kernelPfPiS0_S_S_S_S_S_iiiifiii,@"STO_CUDA_ENTRY STV_DEFAULT"
_Z21train_networks_kernelPfPiS0_S_S_S_S_S_iiiifiii:
.text._Z21train_networks_kernelPfPiS0_S_S_S_S_S_iiiifiii:
[----:B------:R-:W0:Y:S08]  /*0000*/  LDC R1, c[0x0][0x37c] ;  /* 0x0000df00ff017b82 */ /* 0x000e300000000800 */
[----:B------:R-:W1:Y:S01]  /*0010*/  S2UR UR11, SR_CTAID.X ;  /* 0x00000000000b79c3 */ /* 0x000e620000002500 */
[----:B0-----:R-:W-:-:S04]  /*0020*/  IADD3 R1, PT, PT, R1, -0x40, RZ ;  /* 0xffffffc001017810 */ /* 0x001fc80007ffe0ff */
[----:B------:R-:W-:-:S03]  /*0030*/  R2UR UR25, R1 ;  /* 0x00000000011972ca */ /* 0x000fc600000e0000 */
[----:B------:R-:W1:Y:S02]  /*0040*/  LDC R0, c[0x0][0x3dc] ;  /* 0x0000f700ff007b82 */ /* 0x000e640000000800 */
[----:B-1----:R-:W-:-:S13]  /*0050*/  ISETP.LE.AND P0, PT, R0, UR11, PT ;  /* 0x0000000b00007c0c */ /* 0x002fda000bf03270 */
[----:B------:R-:W-:Y:S05]  /*0060*/  @P0 EXIT ;  /* 0x000000000000094d */ /* 0x000fea0003800000 */
[----:B------:R-:W0:Y:S02]  /*0070*/  LDC R0, c[0x0][0x3cc] ;  /* 0x0000f300ff007b82 */ /* 0x000e240000000800 */
[----:B0-----:R-:W-:-:S13]  /*0080*/  ISETP.GE.AND P0, PT, R0, 0x1, PT ;  /* 0x000000010000780c */ /* 0x001fda0003f06270 */
[----:B------:R-:W-:Y:S05]  /*0090*/  @!P0 EXIT ;  /* 0x000000000000894d */ /* 0x000fea0003800000 */
[----:B------:R-:W0:Y:S01]  /*00a0*/  LDCU UR10, c[0x0][0x3d8] ;  /* 0x00007b00ff0a77ac */ /* 0x000e220008000800 */
[----:B------:R-:W1:Y:S01]  /*00b0*/  LDCU UR7, c[0x0][0x3c8] ;  /* 0x00007900ff0777ac */ /* 0x000e620008000800 */
[----:B------:R-:W1:Y:S01]  /*00c0*/  LDCU.64 UR4, c[0x0][0x3c0] ;  /* 0x00007800ff0477ac */ /* 0x000e620008000a00 */
[----:B------:R-:W2:Y:S01]  /*00d0*/  LDCU.64 UR20, c[0x0][0x358] ;  /* 0x00006b00ff1477ac */ /* 0x000ea20008000a00 */
[----:B0-----:R-:W-:Y:S02]  /*00e0*/  UIADD3 UR26, UPT, UPT, UR10, -0x1, URZ ;  /* 0xffffffff0a1a7890 */ /* 0x001fe4000fffe0ff */
[----:B------:R-:W-:Y:S02]  /*00f0*/  ULOP3.LUT UR27, UR10, 0xf, URZ, 0xc0, !UPT ;  /* 0x0000000f0a1b7892 */ /* 0x000fe4000f8ec0ff */
[----:B------:R-:W-:Y:S02]  /*0100*/  ULOP3.LUT UR28, UR10, 0x7, URZ, 0xc0, !UPT ;  /* 0x000000070a1c7892 */ /* 0x000fe4000f8ec0ff */
[----:B------:R-:W-:-:S02]  /*0110*/  ULOP3.LUT UR9, UR10, 0x7ffffff0, URZ, 0xc0, !UPT ;  /* 0x7ffffff00a097892 */ /* 0x000fc4000f8ec0ff */
[----:B-1----:R-:W-:Y:S02]  /*0120*/  UIADD3 UR7, UPT, UPT, UR4, -UR7, URZ ;  /* 0x8000000704077290 */ /* 0x002fe4000fffe0ff */
[----:B------:R-:W-:Y:S02]  /*0130*/  USHF.R.S32.HI UR8, URZ, 0x1f, UR5 ;  /* 0x0000001fff087899 */ /* 0x000fe40008011405 */
[----:B--2---:R-:W-:-:S12]  /*0140*/  ULOP3.LUT UR10, UR10, 0x3, URZ, 0xc0, !UPT ;  /* 0x000000030a0a7892 */ /* 0x004fd8000f8ec0ff */
.L_x_49:
[----:B------:R-:W-:-:S09]  /*0150*/  UISETP.GT.AND UP0, UPT, UR7, URZ, UPT ;  /* 0x000000ff0700728c */ /* 0x000fd2000bf04270 */
[----:B-123-5:R-:W-:Y:S05]  /*0160*/  BRA.U !UP0, `(.L_x_0) ;  /* 0x00000045086c7547 */ /* 0x02efea000b800000 */
[----:B------:R-:W0:Y:S02]  /*0170*/  LDCU UR4, c[0x0][0x3d4] ;  /* 0x00007a80ff0477ac */ /* 0x000e240008000800 */
[----:B0-----:R-:W-:-:S09]  /*0180*/  UISETP.GE.AND UP0, UPT, UR4, 0x1, UPT ;  /* 0x000000010400788c */ /* 0x001fd2000bf06270 */
[----:B------:R-:W-:Y:S05]  /*0190*/  BRA.U !UP0, `(.L_x_1) ;  /* 0x00000031088c7547 */ /* 0x000fea000b800000 */
[----:B------:R-:W-:-:S05]  /*01a0*/  UMOV UR4, URZ ;  /* 0x000000ff00047c82 */ /* 0x000fca0008000000 */
.L_x_36:
[----:B0----5:R-:W-:-:S05]  /*01b0*/  UMOV UR5, URZ ;  /* 0x000000ff00057c82 */ /* 0x021fca0008000000 */
.L_x_35:
[----:B0-----:R-:W0:Y:S01]  /*01c0*/  LDCU UR14, c[0x0][0x3c4] ;  /* 0x00007880ff0e77ac */ /* 0x001e220008000800 */
[----:B------:R-:W-:Y:S01]  /*01d0*/  HFMA2 R13, -RZ, RZ, 0, 0 ;  /* 0x00000000ff0d7431 */ /* 0x000fe200000001ff */
[----:B------:R-:W1:Y:S01]  /*01e0*/  LDCU.64 UR12, c[0x0][0x380] ;  /* 0x00007000ff0c77ac */ /* 0x000e620008000a00 */
[----:B------:R-:W-:-:S04]  /*01f0*/  UIMAD UR6, UR11, UR7, URZ ;  /* 0x000000070b0672a4 */ /* 0x000fc8000f8e02ff */
[----:B------:R-:W-:Y:S02]  /*0200*/  UIADD3 UR6, UPT, UPT, UR6, UR5, URZ ;  /* 0x0000000506067290 */ /* 0x000fe4000fffe0ff */
[----:B------:R-:W-:Y:S02]  /*0210*/  UIADD3 UR5, UPT, UPT, UR5, 0x1, URZ ;  /* 0x0000000105057890 */ /* 0x000fe4000fffe0ff */
[----:B0-----:R-:W-:Y:S02]  /*0220*/  UIMAD UR6, UR6, UR14, URZ ;  /* 0x0000000e060672a4 */ /* 0x001fe4000f8e02ff */
[----:B------:R-:W-:Y:S02]  /*0230*/  UISETP.NE.AND UP0, UPT, UR5, UR7, UPT ;  /* 0x000000070500728c */ /* 0x000fe4000bf05270 */
[----:B-1----:R-:W-:-:S06]  /*0240*/  UIMAD.WIDE UR12, UR6, 0x4, UR12 ;  /* 0x00000004060c78a5 */ /* 0x002fcc000f8e020c */
[----:B------:R-:W-:Y:S02]  /*0250*/  MOV R2, UR12 ;  /* 0x0000000c00027c02 */ /* 0x000fe40008000f00 */
[----:B-----5:R-:W-:-:S07]  /*0260*/  MOV R3, UR13 ;  /* 0x0000000d00037c02 */ /* 0x020fce0008000f00 */
.L_x_12:
[----:B------:R-:W0:Y:S08]  /*0270*/  LDC R0, c[0x0][0x3d4] ;  /* 0x0000f500ff007b82 */ /* 0x000e300000000800 */
[----:B------:R-:W1:Y:S01]  /*0280*/  LDC.64 R4, c[0x0][0x388] ;  /* 0x0000e200ff047b82 */ /* 0x000e620000000a00 */
[----:B0-----:R-:W-:-:S04]  /*0290*/  IMAD R12, R0, UR11, R13 ;  /* 0x0000000b000c7c24 */ /* 0x001fc8000f8e020d */
[----:B-1----:R-:W-:-:S05]  /*02a0*/  IMAD.WIDE R4, R12, 0x4, R4 ;  /* 0x000000040c047825 */ /* 0x002fca00078e0204 */
[----:B------:R-:W2:Y:S01]  /*02b0*/  LDG.E R6, desc[UR20][R4.64] ;  /* 0x0000001404067981 */ /* 0x000ea2000c1e1900 */
[----:B------:R-:W-:-:S04]  /*02c0*/  IADD3 R13, PT, PT, R13, 0x1, RZ ;  /* 0x000000010d0d7810 */ /* 0x000fc80007ffe0ff */
[----:B------:R-:W-:Y:S02]  /*02d0*/  ISETP.NE.AND P2, PT, R13, R0, PT ;  /* 0x000000000d00720c */ /* 0x000fe40003f45270 */
[----:B--2---:R-:W-:-:S13]  /*02e0*/  ISETP.GT.AND P0, PT, R6, RZ, PT ;  /* 0x000000ff0600720c */ /* 0x004fda0003f04270 */
[----:B------:R-:W-:Y:S05]  /*02f0*/  @!P0 BRA `(.L_x_2) ;  /* 0x0000000c00c08947 */ /* 0x000fea0003800000 */
[----:B------:R-:W-:-:S07]  /*0300*/  MOV R11, RZ ;  /* 0x000000ff000b7202 */ /* 0x000fce0000000f00 */
.L_x_11:
[----:B------:R-:W0:Y:S01]  /*0310*/  LDC.64 R8, c[0x0][0x390] ;  /* 0x0000e400ff087b82 */ /* 0x000e220000000a00 */
[----:B------:R-:W-:-:S07]  /*0320*/  IMAD R10, R12, 0xf, R11 ;  /* 0x0000000f0c0a7824 */ /* 0x000fce00078e020b */
[----:B------:R-:W1:Y:S01]  /*0330*/  LDC.64 R14, c[0x0][0x398] ;  /* 0x0000e600ff0e7b82 */ /* 0x000e620000000a00 */
[----:B0-----:R-:W-:-:S06]  /*0340*/  IMAD.WIDE R8, R10, 0x4, R8 ;  /* 0x000000040a087825 */ /* 0x001fcc00078e0208 */
[----:B------:R-:W2:Y:S01]  /*0350*/  LDG.E R9, desc[UR20][R8.64] ;  /* 0x0000001408097981 */ /* 0x000ea2000c1e1900 */
[----:B------:R-:W-:Y:S01]  /*0360*/  IMAD R0, R10, 0xf, RZ ;  /* 0x0000000f0a007824 */ /* 0x000fe200078e02ff */
[----:B--2---:R-:W-:-:S04]  /*0370*/  SHF.R.S32.HI R7, RZ, 0x1f, R9 ;  /* 0x0000001fff077819 */ /* 0x004fc80000011409 */
[----:B------:R-:W-:-:S04]  /*0380*/  IADD3 R6, P0, PT, R9, R0, RZ ;  /* 0x0000000009067210 */ /* 0x000fc80007f1e0ff */
[----:B------:R-:W-:Y:S02]  /*0390*/  LEA.HI.X.SX32 R7, R0, R7, 0x1, P0 ;  /* 0x0000000700077211 */ /* 0x000fe400000f0eff */
[----:B-1----:R-:W-:-:S04]  /*03a0*/  LEA R14, P0, R6, R14, 0x2 ;  /* 0x0000000e060e7211 */ /* 0x002fc800078010ff */
[----:B------:R-:W-:Y:S02]  /*03b0*/  LEA.HI.X R15, R6, R15, R7, 0x2, P0 ;  /* 0x0000000f060f7211 */ /* 0x000fe400000f1407 */
[----:B------:R-:W0:Y:S03]  /*03c0*/  LDC.64 R6, c[0x0][0x3a8] ;  /* 0x0000ea00ff067b82 */ /* 0x000e260000000a00 */
[----:B------:R-:W2:Y:S01]  /*03d0*/  LDG.E R19, desc[UR20][R14.64+-0x4] ;  /* 0xfffffc140e137981 */ /* 0x000ea2000c1e1900 */
[----:B------:R-:W-:Y:S01]  /*03e0*/  ISETP.GT.AND P0, PT, R9, 0x1, PT ;  /* 0x000000010900780c */ /* 0x000fe20003f04270 */
[----:B0-----:R-:W-:-:S05]  /*03f0*/  IMAD.WIDE R6, R10, 0x4, R6 ;  /* 0x000000040a067825 */ /* 0x001fca00078e0206 */
[----:B--2---:R0:W-:Y:S07]  /*0400*/  STG.E desc[UR20][R6.64], R19 ;  /* 0x0000001306007986 */ /* 0x0041ee000c101914 */
[----:B------:R-:W-:Y:S05]  /*0410*/  @!P0 BRA `(.L_x_3) ;  /* 0x0000000800fc8947 */ /* 0x000fea0003800000 */
[C---:B------:R-:W-:Y:S01]  /*0420*/  VIADD R8, R9.reuse, 0xfffffffe ;  /* 0xfffffffe09087836 */ /* 0x040fe20000000000 */
[----:B------:R-:W-:Y:S01]  /*0430*/  IADD3 R9, PT, PT, R9, -0x1, RZ ;  /* 0xffffffff09097810 */ /* 0x000fe20007ffe0ff */
[----:B------:R-:W-:-:S03]  /*0440*/  HFMA2 R22, -RZ, RZ, 0, 0 ;  /* 0x00000000ff167431 */ /* 0x000fc600000001ff */
[----:B------:R-:W-:Y:S02]  /*0450*/  ISETP.GE.U32.AND P0, PT, R8, 0x3, PT ;  /* 0x000000030800780c */ /* 0x000fe40003f06070 */
[----:B------:R-:W-:-:S11]  /*0460*/  LOP3.LUT R25, R9, 0x3, RZ, 0xc0, !PT ;  /* 0x0000000309197812 */ /* 0x000fd600078ec0ff */
[----:B------:R-:W-:Y:S05]  /*0470*/  @!P0 BRA `(.L_x_4) ;  /* 0x00000008008c8947 */ /* 0x000fea0003800000 */
[----:B------:R-:W-:Y:S02]  /*0480*/  LOP3.LUT R22, R9, 0xfffffffc, RZ, 0xc0, !PT ;  /* 0xfffffffc09167812 */ /* 0x000fe400078ec0ff */
[----:B------:R-:W-:Y:S02]  /*0490*/  MOV R23, RZ ;  /* 0x000000ff00177202 */ /* 0x000fe40000000f00 */
[----:B------:R-:W-:-:S13]  /*04a0*/  ISETP.GT.AND P0, PT, R22, RZ, PT ;  /* 0x000000ff1600720c */ /* 0x000fda0003f04270 */
[----:B------:R-:W-:Y:S05]  /*04b0*/  @!P0 BRA `(.L_x_5) ;  /* 0x0000000800208947 */ /* 0x000fea0003800000 */
[----:B------:R-:W-:Y:S02]  /*04c0*/  IADD3 R8, PT, PT, R22, -R23, RZ ;  /* 0x8000001716087210 */ /* 0x000fe40007ffe0ff */
[----:B------:R-:W-:Y:S02]  /*04d0*/  PLOP3.LUT P0, PT, PT, PT, PT, 0x80, 0x8 ;  /* 0x000000000008781c */ /* 0x000fe40003f0f070 */
[----:B------:R-:W-:-:S13]  /*04e0*/  ISETP.GT.AND P1, PT, R8, 0xc, PT ;  /* 0x0000000c0800780c */ /* 0x000fda0003f24270 */
[----:B------:R-:W-:Y:S05]  /*04f0*/  @!P1 BRA `(.L_x_6) ;  /* 0x0000000400549947 */ /* 0x000fea0003800000 */
[----:B------:R-:W-:Y:S02]  /*0500*/  PLOP3.LUT P0, PT, PT, PT, PT, 0x8, 0x80 ;  /* 0x000000000080781c */ /* 0x000fe40003f0e170 */
[----:B------:R-:W-:-:S11]  /*0510*/  IADD3 R24, PT, PT, R22, -0xc, RZ ;  /* 0xfffffff416187810 */ /* 0x000fd60007ffe0ff */
.L_x_7:
[----:B-1----:R-:W1:Y:S01]  /*0520*/  LDC.64 R8, c[0x0][0x398] ;  /* 0x0000e600ff087b82 */ /* 0x002e620000000a00 */
[----:B------:R-:W-:Y:S02]  /*0530*/  IMAD.IADD R17, R0, 0x1, R23 ;  /* 0x0000000100117824 */ /* 0x000fe400078e0217 */
[----:B------:R-:W-:-:S05]  /*0540*/  IMAD.WIDE.U32 R14, R23, 0x4, R2 ;  /* 0x00000004170e7825 */ /* 0x000fca00078e0002 */
[----:B------:R-:W0:Y:S01]  /*0550*/  LDG.E R20, desc[UR20][R14.64] ;  /* 0x000000140e147981 */ /* 0x000e22000c1e1900 */
[----:B-1----:R-:W-:-:S05]  /*0560*/  IMAD.WIDE R16, R17, 0x4, R8 ;  /* 0x0000000411107825 */ /* 0x002fca00078e0208 */
[----:B------:R-:W0:Y:S02]  /*0570*/  LDG.E R18, desc[UR20][R16.64] ;  /* 0x0000001410127981 */ /* 0x000e24000c1e1900 */
[----:B0-----:R-:W-:-:S05]  /*0580*/  FFMA R19, R18, R20, R19 ;  /* 0x0000001412137223 */ /* 0x001fca0000000013 */
[----:B------:R0:W-:Y:S04]  /*0590*/  STG.E desc[UR20][R6.64], R19 ;  /* 0x0000001306007986 */ /* 0x0001e8000c101914 */
[----:B------:R-:W2:Y:S04]  /*05a0*/  LDG.E R18, desc[UR20][R16.64+0x4] ;  /* 0x0000041410127981 */ /* 0x000ea8000c1e1900 */
[----:B------:R-:W2:Y:S02]  /*05b0*/  LDG.E R20, desc[UR20][R14.64+0x4] ;  /* 0x000004140e147981 */ /* 0x000ea4000c1e1900 */
[----:B--2---:R-:W-:-:S05]  /*05c0*/  FFMA R21, R18, R20, R19 ;  /* 0x0000001412157223 */ /* 0x004fca0000000013 */
[----:B------:R1:W-:Y:S04]  /*05d0*/  STG.E desc[UR20][R6.64], R21 ;  /* 0x0000001506007986 */ /* 0x0003e8000c101914 */
[----:B------:R-:W2:Y:S04]  /*05e0*/  LDG.E R18, desc[UR20][R16.64+0x8] ;  /* 0x0000081410127981 */ /* 0x000ea8000c1e1900 */
[----:B------:R-:W2:Y:S01]  /*05f0*/  LDG.E R20, desc[UR20][R14.64+0x8] ;  /* 0x000008140e147981 */ /* 0x000ea2000c1e1900 */
[----:B------:R-:W-:Y:S01]  /*0600*/  IADD3 R26, PT, PT, R23, 0x4, RZ ;  /* 0x00000004171a7810 */ /* 0x000fe20007ffe0ff */
[----:B--2---:R-:W-:-:S05]  /*0610*/  FFMA R27, R18, R20, R21 ;  /* 0x00000014121b7223 */ /* 0x004fca0000000015 */
[----:B------:R2:W-:Y:S04]  /*0620*/  STG.E desc[UR20][R6.64], R27 ;  /* 0x0000001b06007986 */ /* 0x0005e8000c101914 */
[----:B------:R-:W3:Y:S04]  /*0630*/  LDG.E R18, desc[UR20][R16.64+0xc] ;  /* 0x00000c1410127981 */ /* 0x000ee8000c1e1900 */
[----:B------:R-:W3:Y:S01]  /*0640*/  LDG.E R20, desc[UR20][R14.64+0xc] ;  /* 0x00000c140e147981 */ /* 0x000ee2000c1e1900 */
[----:B0-----:R-:W-:Y:S01]  /*0650*/  IADD3 R19, PT, PT, R0, R26, RZ ;  /* 0x0000001a00137210 */ /* 0x001fe20007ffe0ff */
[----:B---3--:R-:W-:-:S04]  /*0660*/  FFMA R29, R18, R20, R27 ;  /* 0x00000014121d7223 */ /* 0x008fc8000000001b */
[----:B------:R-:W-:-:S04]  /*0670*/  IMAD.WIDE R18, R19, 0x4, R8 ;  /* 0x0000000413127825 */ /* 0x000fc800078e0208 */
[----:B-1----:R-:W-:Y:S01]  /*0680*/  IMAD.WIDE.U32 R20, R26, 0x4, R2 ;  /* 0x000000041a147825 */ /* 0x002fe200078e0002 */
[----:B------:R0:W-:Y:S04]  /*0690*/  STG.E desc[UR20][R6.64], R29 ;  /* 0x0000001d06007986 */ /* 0x0001e8000c101914 */
[----:B------:R-:W2:Y:S04]  /*06a0*/  LDG.E R26, desc[UR20][R18.64] ;  /* 0x00000014121a7981 */ /* 0x000ea8000c1e1900 */
[----:B------:R-:W2:Y:S02]  /*06b0*/  LDG.E R28, desc[UR20][R20.64] ;  /* 0x00000014141c7981 */ /* 0x000ea4000c1e1900 */
[----:B--2---:R-:W-:-:S05]  /*06c0*/  FFMA R27, R26, R28, R29 ;  /* 0x0000001c1a1b7223 */ /* 0x004fca000000001d */
[----:B------:R-:W-:Y:S04]  /*06d0*/  STG.E desc[UR20][R6.64], R27 ;  /* 0x0000001b06007986 */ /* 0x000fe8000c101914 */
[----:B------:R-:W2:Y:S04]  /*06e0*/  LDG.E R14, desc[UR20][R18.64+0x4] ;  /* 0x00000414120e7981 */ /* 0x000ea8000c1e1900 */
[----:B------:R-:W2:Y:S02]  /*06f0*/  LDG.E R15, desc[UR20][R20.64+0x4] ;  /* 0x00000414140f7981 */ /* 0x000ea4000c1e1900 */
[----:B--2---:R-:W-:-:S05]  /*0700*/  FFMA R17, R14, R15, R27 ;  /* 0x0000000f0e117223 */ /* 0x004fca000000001b */
[----:B------:R1:W-:Y:S04]  /*0710*/  STG.E desc[UR20][R6.64], R17 ;  /* 0x0000001106007986 */ /* 0x0003e8000c101914 */
[----:B------:R-:W0:Y:S04]  /*0720*/  LDG.E R14, desc[UR20][R18.64+0x8] ;  /* 0x00000814120e7981 */ /* 0x000e28000c1e1900 */
[----:B------:R-:W0:Y:S01]  /*0730*/  LDG.E R15, desc[UR20][R20.64+0x8] ;  /* 0x00000814140f7981 */ /* 0x000e22000c1e1900 */
[----:B------:R-:W-:Y:S01]  /*0740*/  IADD3 R16, PT, PT, R23, 0x8, RZ ;  /* 0x0000000817107810 */ /* 0x000fe20007ffe0ff */
[----:B0-----:R-:W-:-:S05]  /*0750*/  FFMA R29, R14, R15, R17 ;  /* 0x0000000f0e1d7223 */ /* 0x001fca0000000011 */
[----:B------:R0:W-:Y:S04]  /*0760*/  STG.E desc[UR20][R6.64], R29 ;  /* 0x0000001d06007986 */ /* 0x0001e8000c101914 */
[----:B------:R-:W2:Y:S04]  /*0770*/  LDG.E R14, desc[UR20][R18.64+0xc] ;  /* 0x00000c14120e7981 */ /* 0x000ea8000c1e1900 */
[----:B------:R-:W2:Y:S01]  /*0780*/  LDG.E R15, desc[UR20][R20.64+0xc] ;  /* 0x00000c14140f7981 */ /* 0x000ea2000c1e1900 */
[----:B------:R-:W-:Y:S01]  /*0790*/  IADD3 R26, PT, PT, R0, R16, RZ ;  /* 0x00000010001a7210 */ /* 0x000fe20007ffe0ff */
[----:B-1----:R-:W-:-:S04]  /*07a0*/  IMAD.WIDE.U32 R16, R16, 0x4, R2 ;  /* 0x0000000410107825 */ /* 0x002fc800078e0002 */
[----:B--2---:R-:W-:Y:S01]  /*07b0*/  FFMA R27, R14, R15, R29 ;  /* 0x0000000f0e1b7223 */ /* 0x004fe2000000001d */
[----:B------:R-:W-:-:S04]  /*07c0*/  IMAD.WIDE R14, R26, 0x4, R8 ;  /* 0x000000041a0e7825 */ /* 0x000fc800078e0208 */
[----:B------:R1:W-:Y:S04]  /*07d0*/  STG.E desc[UR20][R6.64], R27 ;  /* 0x0000001b06007986 */ /* 0x0003e8000c101914 */
[----:B------:R-:W0:Y:S04]  /*07e0*/  LDG.E R26, desc[UR20][R14.64] ;  /* 0x000000140e1a7981 */ /* 0x000e28000c1e1900 */
[----:B------:R-:W0:Y:S02]  /*07f0*/  LDG.E R28, desc[UR20][R16.64] ;  /* 0x00000014101c7981 */ /* 0x000e24000c1e1900 */
[----:B0-----:R-:W-:-:S05]  /*0800*/  FFMA R29, R26, R28, R27 ;  /* 0x0000001c1a1d7223 */ /* 0x001fca000000001b */
[----:B------:R0:W-:Y:S04]  /*0810*/  STG.E desc[UR20][R6.64], R29 ;  /* 0x0000001d06007986 */ /* 0x0001e8000c101914 */
[----:B------:R-:W2:Y:S04]  /*0820*/  LDG.E R18, desc[UR20][R14.64+0x4] ;  /* 0x000004140e127981 */ /* 0x000ea8000c1e1900 */
[----:B------:R-:W2:Y:S02]  /*0830*/  LDG.E R19, desc[UR20][R16.64+0x4] ;  /* 0x0000041410137981 */ /* 0x000ea4000c1e1900 */
[----:B--2---:R-:W-:-:S05]  /*0840*/  FFMA R19, R18, R19, R29 ;  /* 0x0000001312137223 */ /* 0x004fca000000001d */
[----:B------:R2:W-:Y:S04]  /*0850*/  STG.E desc[UR20][R6.64], R19 ;  /* 0x0000001306007986 */ /* 0x0005e8000c101914 */
[----:B------:R-:W1:Y:S04]  /*0860*/  LDG.E R18, desc[UR20][R14.64+0x8] ;  /* 0x000008140e127981 */ /* 0x000e68000c1e1900 */
[----:B------:R-:W1:Y:S01]  /*0870*/  LDG.E R20, desc[UR20][R16.64+0x8] ;  /* 0x0000081410147981 */ /* 0x000e62000c1e1900 */
[----:B------:R-:W-:Y:S01]  /*0880*/  IADD3 R21, PT, PT, R23, 0xc, RZ ;  /* 0x0000000c17157810 */ /* 0x000fe20007ffe0ff */
[----:B-1----:R-:W-:-:S05]  /*0890*/  FFMA R27, R18, R20, R19 ;  /* 0x00000014121b7223 */ /* 0x002fca0000000013 */
[----:B------:R-:W-:Y:S04]  /*08a0*/  STG.E desc[UR20][R6.64], R27 ;  /* 0x0000001b06007986 */ /* 0x000fe8000c101914 */
[----:B------:R-:W0:Y:S04]  /*08b0*/  LDG.E R18, desc[UR20][R14.64+0xc] ;  /* 0x00000c140e127981 */ /* 0x000e28000c1e1900 */
[----:B------:R-:W0:Y:S01]  /*08c0*/  LDG.E R20, desc[UR20][R16.64+0xc] ;  /* 0x00000c1410147981 */ /* 0x000e22000c1e1900 */
[----:B------:R-:W-:-:S04]  /*08d0*/  IMAD.IADD R26, R0, 0x1, R21 ;  /* 0x00000001001a7824 */ /* 0x000fc800078e0215 */
[----:B------:R-:W-:-:S04]  /*08e0*/  IMAD.WIDE R8, R26, 0x4, R8 ;  /* 0x000000041a087825 */ /* 0x000fc800078e0208 */
[----:B0-----:R-:W-:Y:S01]  /*08f0*/  FFMA R29, R18, R20, R27 ;  /* 0x00000014121d7223 */ /* 0x001fe2000000001b */
[----:B------:R-:W-:-:S04]  /*0900*/  IMAD.WIDE.U32 R20, R21, 0x4, R2 ;  /* 0x0000000415147825 */ /* 0x000fc800078e0002 */
[----:B------:R-:W-:Y:S04]  /*0910*/  STG.E desc[UR20][R6.64], R29 ;  /* 0x0000001d06007986 */ /* 0x000fe8000c101914 */
[----:B------:R-:W3:Y:S04]  /*0920*/  LDG.E R18, desc[UR20][R8.64] ;  /* 0x0000001408127981 */ /* 0x000ee8000c1e1900 */
[----:B--2---:R-:W3:Y:S02]  /*0930*/  LDG.E R19, desc[UR20][R20.64] ;  /* 0x0000001414137981 */ /* 0x004ee4000c1e1900 */
[----:B---3--:R-:W-:-:S05]  /*0940*/  FFMA R19, R18, R19, R29 ;  /* 0x0000001312137223 */ /* 0x008fca000000001d */
[----:B------:R0:W-:Y:S04]  /*0950*/  STG.E desc[UR20][R6.64], R19 ;  /* 0x0000001306007986 */ /* 0x0001e8000c101914 */
[----:B------:R-:W2:Y:S04]  /*0960*/  LDG.E R14, desc[UR20][R8.64+0x4] ;  /* 0x00000414080e7981 */ /* 0x000ea8000c1e1900 */
[----:B------:R-:W2:Y:S02]  /*0970*/  LDG.E R15, desc[UR20][R20.64+0x4] ;  /* 0x00000414140f7981 */ /* 0x000ea4000c1e1900 */
[----:B--2---:R-:W-:-:S05]  /*0980*/  FFMA R15, R14, R15, R19 ;  /* 0x0000000f0e0f7223 */ /* 0x004fca0000000013 */
[----:B------:R1:W-:Y:S04]  /*0990*/  STG.E desc[UR20][R6.64], R15 ;  /* 0x0000000f06007986 */ /* 0x0003e8000c101914 */
[----:B------:R-:W2:Y:S04]  /*09a0*/  LDG.E R14, desc[UR20][R8.64+0x8] ;  /* 0x00000814080e7981 */ /* 0x000ea8000c1e1900 */
[----:B------:R-:W2:Y:S02]  /*09b0*/  LDG.E R16, desc[UR20][R20.64+0x8] ;  /* 0x0000081414107981 */ /* 0x000ea4000c1e1900 */
[----:B--2---:R-:W-:-:S05]  /*09c0*/  FFMA R17, R14, R16, R15 ;  /* 0x000000100e117223 */ /* 0x004fca000000000f */
[----:B------:R1:W-:Y:S04]  /*09d0*/  STG.E desc[UR20][R6.64], R17 ;  /* 0x0000001106007986 */ /* 0x0003e8000c101914 */
[----:B------:R-:W0:Y:S04]  /*09e0*/  LDG.E R14, desc[UR20][R8.64+0xc] ;  /* 0x00000c14080e7981 */ /* 0x000e28000c1e1900 */
[----:B------:R-:W0:Y:S01]  /*09f0*/  LDG.E R16, desc[UR20][R20.64+0xc] ;  /* 0x00000c1414107981 */ /* 0x000e22000c1e1900 */
[----:B------:R-:W-:-:S04]  /*0a00*/  IADD3 R23, PT, PT, R23, 0x10, RZ ;  /* 0x0000001017177810 */ /* 0x000fc80007ffe0ff */
[----:B------:R-:W-:Y:S01]  /*0a10*/  ISETP.GE.AND P1, PT, R23, R24, PT ;  /* 0x000000181700720c */ /* 0x000fe20003f26270 */
[----:B0-----:R-:W-:-:S05]  /*0a20*/  FFMA R19, R14, R16, R17 ;  /* 0x000000100e137223 */ /* 0x001fca0000000011 */
[----:B------:R1:W-:Y:S07]  /*0a30*/  STG.E desc[UR20][R6.64], R19 ;  /* 0x0000001306007986 */ /* 0x0003ee000c101914 */
[----:B------:R-:W-:Y:S05]  /*0a40*/  @!P1 BRA `(.L_x_7) ;  /* 0xfffffff800b49947 */ /* 0x000fea000383ffff */
.L_x_6:
[----:B------:R-:W-:-:S04]  /*0a50*/  IADD3 R8, PT, PT, R22, -R23, RZ ;  /* 0x8000001716087210 */ /* 0x000fc80007ffe0ff */
[----:B------:R-:W-:-:S13]  /*0a60*/  ISETP.GT.AND P1, PT, R8, 0x4, PT ;  /* 0x000000040800780c */ /* 0x000fda0003f24270 */
[----:B------:R-:W-:Y:S05]  /*0a70*/  @!P1 BRA `(.L_x_8) ;  /* 0x0000000000a89947 */ /* 0x000fea0003800000 */
[----:B------:R-:W2:Y:S01]  /*0a80*/  LDC.64 R8, c[0x0][0x398] ;  /* 0x0000e600ff087b82 */ /* 0x000ea20000000a00 */
[----:B-1----:R-:W-:Y:S01]  /*0a90*/  IADD3 R17, PT, PT, R0, R23, RZ ;  /* 0x0000001700117210 */ /* 0x002fe20007ffe0ff */
[----:B------:R-:W-:-:S05]  /*0aa0*/  IMAD.WIDE.U32 R14, R23, 0x4, R2 ;  /* 0x00000004170e7825 */ /* 0x000fca00078e0002 */
[----:B------:R-:W0:Y:S01]  /*0ab0*/  LDG.E R20, desc[UR20][R14.64] ;  /* 0x000000140e147981 */ /* 0x000e22000c1e1900 */
[----:B--2---:R-:W-:-:S05]  /*0ac0*/  IMAD.WIDE R16, R17, 0x4, R8 ;  /* 0x0000000411107825 */ /* 0x004fca00078e0208 */
        /* <DEDUP_REMOVED lines=12> */
[----:B------:R-:W0:Y:S04]  /*0b90*/  LDG.E R18, desc[UR20][R16.64+0xc] ;  /* 0x00000c1410127981 */ /* 0x000e28000c1e1900 */
[----:B------:R-:W0:Y:S01]  /*0ba0*/  LDG.E R20, desc[UR20][R14.64+0xc] ;  /* 0x00000c140e147981 */ /* 0x000e22000c1e1900 */
[----:B------:R-:W-:-:S05]  /*0bb0*/  IADD3 R24, PT, PT, R0, R29, RZ ;  /* 0x0000001d00187210 */ /* 0x000fca0007ffe0ff */
[----:B------:R-:W-:-:S04]  /*0bc0*/  IMAD.WIDE R8, R24, 0x4, R8 ;  /* 0x0000000418087825 */ /* 0x000fc800078e0208 */
[----:B0-----:R-:W-:Y:S01]  /*0bd0*/  FFMA R19, R18, R20, R27 ;  /* 0x0000001412137223 */ /* 0x001fe2000000001b */
[----:B-1----:R-:W-:-:S04]  /*0be0*/  IMAD.WIDE.U32 R20, R29, 0x4, R2 ;  /* 0x000000041d147825 */ /* 0x002fc800078e0002 */
[----:B------:R0:W-:Y:S04]  /*0bf0*/  STG.E desc[UR20][R6.64], R19 ;  /* 0x0000001306007986 */ /* 0x0001e8000c101914 */
[----:B------:R-:W2:Y:S04]  /*0c00*/  LDG.E R18, desc[UR20][R8.64] ;  /* 0x0000001408127981 */ /* 0x000ea8000c1e1900 */
[----:B------:R-:W2:Y:S02]  /*0c10*/  LDG.E R24, desc[UR20][R20.64] ;  /* 0x0000001414187981 */ /* 0x000ea4000c1e1900 */
[----:B--2---:R-:W-:-:S05]  /*0c20*/  FFMA R27, R18, R24, R19 ;  /* 0x00000018121b7223 */ /* 0x004fca0000000013 */
[----:B------:R2:W-:Y:S04]  /*0c30*/  STG.E desc[UR20][R6.64], R27 ;  /* 0x0000001b06007986 */ /* 0x0005e8000c101914 */
[----:B------:R-:W3:Y:S04]  /*0c40*/  LDG.E R14, desc[UR20][R8.64+0x4] ;  /* 0x00000414080e7981 */ /* 0x000ee8000c1e1900 */
[----:B------:R-:W3:Y:S02]  /*0c50*/  LDG.E R15, desc[UR20][R20.64+0x4] ;  /* 0x00000414140f7981 */ /* 0x000ee4000c1e1900 */
[----:B---3--:R-:W-:-:S05]  /*0c60*/  FFMA R15, R14, R15, R27 ;  /* 0x0000000f0e0f7223 */ /* 0x008fca000000001b */
[----:B------:R2:W-:Y:S04]  /*0c70*/  STG.E desc[UR20][R6.64], R15 ;  /* 0x0000000f06007986 */ /* 0x0005e8000c101914 */
[----:B------:R-:W3:Y:S04]  /*0c80*/  LDG.E R14, desc[UR20][R8.64+0x8] ;  /* 0x00000814080e7981 */ /* 0x000ee8000c1e1900 */
[----:B------:R-:W3:Y:S02]  /*0c90*/  LDG.E R16, desc[UR20][R20.64+0x8] ;  /* 0x0000081414107981 */ /* 0x000ee4000c1e1900 */
[----:B---3--:R-:W-:-:S05]  /*0ca0*/  FFMA R17, R14, R16, R15 ;  /* 0x000000100e117223 */ /* 0x008fca000000000f */
[----:B------:R2:W-:Y:S04]  /*0cb0*/  STG.E desc[UR20][R6.64], R17 ;  /* 0x0000001106007986 */ /* 0x0005e8000c101914 */
[----:B------:R-:W3:Y:S04]  /*0cc0*/  LDG.E R14, desc[UR20][R8.64+0xc] ;  /* 0x00000c14080e7981 */ /* 0x000ee8000c1e1900 */
[----:B0-----:R-:W3:Y:S01]  /*0cd0*/  LDG.E R19, desc[UR20][R20.64+0xc] ;  /* 0x00000c1414137981 */ /* 0x001ee2000c1e1900 */
[----:B------:R-:W-:Y:S01]  /*0ce0*/  PLOP3.LUT P0, PT, PT, PT, PT, 0x8, 0x80 ;  /* 0x000000000080781c */ /* 0x000fe20003f0e170 */
[----:B------:R-:W-:-:S02]  /*0cf0*/  VIADD R23, R23, 0x8 ;  /* 0x0000000817177836 */ /* 0x000fc40000000000 */
[----:B---3--:R-:W-:-:S05]  /*0d00*/  FFMA R19, R14, R19, R17 ;  /* 0x000000130e137223 */ /* 0x008fca0000000011 */
[----:B------:R2:W-:Y:S05]  /*0d10*/  STG.E desc[UR20][R6.64], R19 ;  /* 0x0000001306007986 */ /* 0x0005ea000c101914 */
.L_x_8:
[----:B------:R-:W-:-:S13]  /*0d20*/  ISETP.EQ.AND P1, PT, R23, R22, PT ;  /* 0x000000161700720c */ /* 0x000fda0003f22270 */
[----:B------:R-:W-:Y:S05]  /*0d30*/  @!P0 BRA P1, `(.L_x_4) ;  /* 0x00000000005c8947 */ /* 0x000fea0000800000 */
.L_x_5:
[----:B-12---:R-:W1:Y:S01]  /*0d40*/  LDC.64 R14, c[0x0][0x398] ;  /* 0x0000e600ff0e7b82 */ /* 0x006e620000000a00 */
[----:B---3--:R-:W-:Y:S01]  /*0d50*/  IADD3 R17, PT, PT, R0, R23, RZ ;  /* 0x0000001700117210 */ /* 0x008fe20007ffe0ff */
[----:B------:R-:W-:-:S04]  /*0d60*/  IMAD.WIDE.U32 R8, R23, 0x4, R2 ;  /* 0x0000000417087825 */ /* 0x000fc800078e0002 */
[----:B-1----:R-:W-:Y:S02]  /*0d70*/  IMAD.WIDE R14, R17, 0x4, R14 ;  /* 0x00000004110e7825 */ /* 0x002fe400078e020e */
        /* <DEDUP_REMOVED lines=13> */
[----:B0-----:R-:W2:Y:S01]  /*0e50*/  LDG.E R19, desc[UR20][R8.64+0xc] ;  /* 0x00000c1408137981 */ /* 0x001ea2000c1e1900 */
[----:B------:R-:W-:-:S04]  /*0e60*/  IADD3 R23, PT, PT, R23, 0x4, RZ ;  /* 0x0000000417177810 */ /* 0x000fc80007ffe0ff */
[----:B------:R-:W-:Y:S01]  /*0e70*/  ISETP.NE.AND P0, PT, R23, R22, PT ;  /* 0x000000161700720c */ /* 0x000fe20003f05270 */
[----:B--2---:R-:W-:-:S05]  /*0e80*/  FFMA R19, R16, R19, R27 ;  /* 0x0000001310137223 */ /* 0x004fca000000001b */
[----:B------:R3:W-:Y:S07]  /*0e90*/  STG.E desc[UR20][R6.64], R19 ;  /* 0x0000001306007986 */ /* 0x0007ee000c101914 */
[----:B------:R-:W-:Y:S05]  /*0ea0*/  @P0 BRA `(.L_x_5) ;  /* 0xfffffffc00a40947 */ /* 0x000fea000383ffff */
.L_x_4:
[----:B------:R-:W-:-:S13]  /*0eb0*/  ISETP.NE.AND P0, PT, R25, RZ, PT ;  /* 0x000000ff1900720c */ /* 0x000fda0003f05270 */
[----:B------:R-:W-:Y:S05]  /*0ec0*/  @!P0 BRA `(.L_x_3) ;  /* 0x0000000000508947 */ /* 0x000fea0003800000 */
[----:B------:R-:W4:Y:S01]  /*0ed0*/  LDC.64 R8, c[0x0][0x398] ;  /* 0x0000e600ff087b82 */ /* 0x000f220000000a00 */
[----:B-12---:R-:W-:Y:S01]  /*0ee0*/  IADD3 R15, PT, PT, R0, R22, RZ ;  /* 0x00000016000f7210 */ /* 0x006fe20007ffe0ff */
[----:B------:R-:W-:-:S05]  /*0ef0*/  IMAD.WIDE.U32 R22, R22, 0x4, R2 ;  /* 0x0000000416167825 */ /* 0x000fca00078e0002 */
[----:B------:R-:W0:Y:S01]  /*0f00*/  LDG.E R14, desc[UR20][R22.64] ;  /* 0x00000014160e7981 */ /* 0x000e22000c1e1900 */
[----:B----4-:R-:W-:-:S05]  /*0f10*/  IMAD.WIDE R8, R15, 0x4, R8 ;  /* 0x000000040f087825 */ /* 0x010fca00078e0208 */
[----:B------:R-:W0:Y:S01]  /*0f20*/  LDG.E R0, desc[UR20][R8.64] ;  /* 0x0000001408007981 */ /* 0x000e22000c1e1900 */
[----:B------:R-:W-:Y:S01]  /*0f30*/  ISETP.NE.AND P0, PT, R25, 0x1, PT ;  /* 0x000000011900780c */ /* 0x000fe20003f05270 */
[----:B0--3--:R-:W-:-:S05]  /*0f40*/  FFMA R19, R0, R14, R19 ;  /* 0x0000000e00137223 */ /* 0x009fca0000000013 */
[----:B------:R4:W-:Y:S07]  /*0f50*/  STG.E desc[UR20][R6.64], R19 ;  /* 0x0000001306007986 */ /* 0x0009ee000c101914 */
[----:B------:R-:W-:Y:S05]  /*0f60*/  @!P0 BRA `(.L_x_3) ;  /* 0x0000000000288947 */ /* 0x000fea0003800000 */
[----:B------:R-:W4:Y:S04]  /*0f70*/  LDG.E R0, desc[UR20][R8.64+0x4] ;  /* 0x0000041408007981 */ /* 0x000f28000c1e1900 */
[----:B------:R-:W4:Y:S01]  /*0f80*/  LDG.E R14, desc[UR20][R22.64+0x4] ;  /* 0x00000414160e7981 */ /* 0x000f22000c1e1900 */
[----:B------:R-:W-:Y:S01]  /*0f90*/  ISETP.NE.AND P0, PT, R25, 0x2, PT ;  /* 0x000000021900780c */ /* 0x000fe20003f05270 */
[----:B----4-:R-:W-:-:S05]  /*0fa0*/  FFMA R19, R0, R14, R19 ;  /* 0x0000000e00137223 */ /* 0x010fca0000000013 */
[----:B------:R0:W-:Y:S07]  /*0fb0*/  STG.E desc[UR20][R6.64], R19 ;  /* 0x0000001306007986 */ /* 0x0001ee000c101914 */
[----:B------:R-:W-:Y:S05]  /*0fc0*/  @!P0 BRA `(.L_x_3) ;  /* 0x0000000000108947 */ /* 0x000fea0003800000 */
[----:B------:R-:W0:Y:S04]  /*0fd0*/  LDG.E R8, desc[UR20][R8.64+0x8] ;  /* 0x0000081408087981 */ /* 0x000e28000c1e1900 */
[----:B------:R-:W0:Y:S02]  /*0fe0*/  LDG.E R22, desc[UR20][R22.64+0x8] ;  /* 0x0000081416167981 */ /* 0x000e24000c1e1900 */
[----:B0-----:R-:W-:-:S05]  /*0ff0*/  FFMA R19, R8, R22, R19 ;  /* 0x0000001608137223 */ /* 0x001fca0000000013 */
[----:B------:R0:W-:Y:S02]  /*1000*/  STG.E desc[UR20][R6.64], R19 ;  /* 0x0000001306007986 */ /* 0x0001e4000c101914 */
.L_x_3:
[----:B------:R-:W-:-:S05]  /*1010*/  HFMA2 R0, -RZ, RZ, 0.9375, 0 ;  /* 0x3b800000ff007431 */ /* 0x000fca00000001ff */
[----:B01234-:R-:W-:-:S04]  /*1020*/  FFMA R19, R19, -R0, 1 ;  /* 0x3f80000013137423 */ /* 0x01ffc80000000800 */
[----:B------:R-:W-:-:S04]  /*1030*/  FMUL R19, R19, R19 ;  /* 0x0000001313137220 */ /* 0x000fc80000400000 */
[----:B------:R-:W-:-:S04]  /*1040*/  FMUL R19, R19, R19 ;  /* 0x0000001313137220 */ /* 0x000fc80000400000 */
[----:B------:R-:W-:-:S04]  /*1050*/  FMUL R19, R19, R19 ;  /* 0x0000001313137220 */ /* 0x000fc80000400000 */
[----:B------:R-:W-:-:S04]  /*1060*/  FMUL R19, R19, R19 ;  /* 0x0000001313137220 */ /* 0x000fc80000400000 */
[----:B------:R-:W-:-:S04]  /*1070*/  FMUL R19, R19, R19 ;  /* 0x0000001313137220 */ /* 0x000fc80000400000 */
[----:B------:R-:W-:-:S04]  /*1080*/  FMUL R19, R19, R19 ;  /* 0x0000001313137220 */ /* 0x000fc80000400000 */
[----:B------:R-:W-:-:S04]  /*1090*/  FMUL R19, R19, R19 ;  /* 0x0000001313137220 */ /* 0x000fc80000400000 */
[----:B------:R-:W-:-:S05]  /*10a0*/  FFMA R8, R19, R19, 1 ;  /* 0x3f80000013087423 */ /* 0x000fca0000000013 */
[----:B------:R-:W-:-:S04]  /*10b0*/  IADD3 R0, PT, PT, R8, 0x1800000, RZ ;  /* 0x0180000008007810 */ /* 0x000fc80007ffe0ff */
[----:B------:R-:W-:-:S04]  /*10c0*/  LOP3.LUT R0, R0, 0x7f800000, RZ, 0xc0, !PT ;  /* 0x7f80000000007812 */ /* 0x000fc800078ec0ff */
[----:B------:R-:W-:-:S13]  /*10d0*/  ISETP.GT.U32.AND P0, PT, R0, 0x1ffffff, PT ;  /* 0x01ffffff0000780c */ /* 0x000fda0003f04070 */
[----:B------:R-:W-:Y:S05]  /*10e0*/  @P0 BRA `(.L_x_9) ;  /* 0x00000000000c0947 */ /* 0x000fea0003800000 */
[----:B------:R-:W-:-:S07]  /*10f0*/  MOV R6, 0x1110 ;  /* 0x0000111000067802 */ /* 0x000fce0000000f00 */
[----:B------:R-:W-:Y:S05]  /*1100*/  CALL.REL.NOINC `($__internal_0_$__cuda_sm20_rcp_rn_f32_slowpath) ;  /* 0x00000034009c7944 */ /* 0x000fea0003c00000 */
[----:B------:R-:W-:Y:S05]  /*1110*/  BRA `(.L_x_10) ;  /* 0x0000000000107947 */ /* 0x000fea0003800000 */
.L_x_9:
[----:B------:R-:W0:Y:S02]  /*1120*/  MUFU.RCP R15, R8 ;  /* 0x00000008000f7308 */ /* 0x000e240000001000 */
[----:B0-----:R-:W-:-:S04]  /*1130*/  FFMA R0, R8, R15, -1 ;  /* 0xbf80000008007423 */ /* 0x001fc8000000000f */
[----:B------:R-:W-:-:S04]  /*1140*/  FADD.FTZ R0, -R0, -RZ ;  /* 0x800000ff00007221 */ /* 0x000fc80000010100 */
[----:B------:R-:W-:-:S07]  /*1150*/  FFMA R15, R15, R0, R15 ;  /* 0x000000000f0f7223 */ /* 0x000fce000000000f */
.L_x_10:
[----:B------:R-:W0:Y:S08]  /*1160*/  LDC.64 R6, c[0x0][0x3a0] ;  /* 0x0000e800ff067b82 */ /* 0x000e300000000a00 */
[----:B------:R-:W1:Y:S01]  /*1170*/  LDC.64 R8, c[0x0][0x3b8] ;  /* 0x0000ee00ff087b82 */ /* 0x000e620000000a00 */
[----:B0-----:R-:W-:-:S05]  /*1180*/  IMAD.WIDE R6, R10, 0x4, R6 ;  /* 0x000000040a067825 */ /* 0x001fca00078e0206 */
[----:B------:R0:W-:Y:S01]  /*1190*/  STG.E desc[UR20][R6.64], R15 ;  /* 0x0000000f06007986 */ /* 0x0001e2000c101914 */
[----:B-1----:R-:W-:-:S05]  /*11a0*/  IMAD.WIDE R8, R10, 0x4, R8 ;  /* 0x000000040a087825 */ /* 0x002fca00078e0208 */
[----:B------:R0:W-:Y:S04]  /*11b0*/  STG.E desc[UR20][R8.64], R15 ;  /* 0x0000000f08007986 */ /* 0x0001e8000c101914 */
[----:B------:R-:W2:Y:S01]  /*11c0*/  LDG.E R0, desc[UR20][R4.64] ;  /* 0x0000001404007981 */ /* 0x000ea2000c1e1900 */
[----:B------:R-:W-:-:S05]  /*11d0*/  VIADD R11, R11, 0x1 ;  /* 0x000000010b0b7836 */ /* 0x000fca0000000000 */
[----:B--2---:R-:W-:-:S13]  /*11e0*/  ISETP.GE.AND P0, PT, R11, R0, PT ;  /* 0x000000000b00720c */ /* 0x004fda0003f06270 */
[----:B0-----:R-:W-:Y:S05]  /*11f0*/  @!P0 BRA `(.L_x_11) ;  /* 0xfffffff000448947 */ /* 0x001fea000383ffff */
.L_x_2:
[----:B------:R-:W0:Y:S01]  /*1200*/  LDC.64 R2, c[0x0][0x3b8] ;  /* 0x0000ee00ff027b82 */ /* 0x000e220000000a00 */
[----:B------:R-:W-:-:S04]  /*1210*/  IMAD R5, R12, 0xf, RZ ;  /* 0x0000000f0c057824 */ /* 0x000fc800078e02ff */
[----:B0-----:R-:W-:Y:S01]  /*1220*/  IMAD.WIDE R2, R5, 0x4, R2 ;  /* 0x0000000405027825 */ /* 0x001fe200078e0202 */
[----:B------:R-:W-:Y:S06]  /*1230*/  @P2 BRA `(.L_x_12) ;  /* 0xfffffff0000c2947 */ /* 0x000fec000383ffff */
[----:B------:R-:W0:Y:S02]  /*1240*/  LDCU UR6, c[0x0][0x3d8] ;  /* 0x00007b00ff0677ac */ /* 0x000e240008000800 */
[----:B0-----:R-:W-:-:S09]  /*1250*/  UISETP.GT.AND UP1, UPT, UR6, URZ, UPT ;  /* 0x000000ff0600728c */ /* 0x001fd2000bf24270 */
[----:B------:R-:W-:Y:S05]  /*1260*/  BRA.U UP1, `(.L_x_13) ;  /* 0x0000000101347547 */ /* 0x000fea000b800000 */
[----:B------:R-:W0:Y:S02]  /*1270*/  LDCU UR6, c[0x0][0x3c4] ;  /* 0x00007880ff0677ac */ /* 0x000e240008000800 */
[----:B0-----:R-:W-:-:S04]  /*1280*/  ULEA UR14, UP1, UR6, UR12, 0x2 ;  /* 0x0000000c060e7291 */ /* 0x001fc8000f8210ff */
[----:B------:R-:W-:Y:S02]  /*1290*/  ULEA.HI.X UR6, UR6, UR13, UR8, 0x2, UP1 ;  /* 0x0000000d06067291 */ /* 0x000fe400088f1408 */
[----:B------:R-:W-:-:S04]  /*12a0*/  MOV R2, UR14 ;  /* 0x0000000e00027c02 */ /* 0x000fc80008000f00 */
[----:B------:R-:W-:-:S05]  /*12b0*/  MOV R3, UR6 ;  /* 0x0000000600037c02 */ /* 0x000fca0008000f00 */
[----:B------:R-:W2:Y:S01]  /*12c0*/  LDG.E R2, desc[UR20][R2.64+-0x4] ;  /* 0xfffffc1402027981 */ /* 0x000ea2000c1e1900 */
[----:B------:R-:W-:Y:S01]  /*12d0*/  MOV R5, 0x3f800000 ;  /* 0x3f80000000057802 */ /* 0x000fe20000000f00 */
[----:B------:R-:W0:Y:S01]  /*12e0*/  LDCU UR6, c[0x0][0x3d4] ;  /* 0x00007a80ff0677ac */ /* 0x000e220008000800 */
[----:B--2---:R-:W1:Y:S02]  /*12f0*/  F2I.TRUNC.NTZ R0, R2 ;  /* 0x0000000200007305 */ /* 0x004e64000020f100 */
[----:B-1----:R-:W-:Y:S02]  /*1300*/  LEA R4, R0, UR25, 0x2 ;  /* 0x0000001900047c11 */ /* 0x002fe4000f8e10ff */
[----:B0-----:R-:W-:-:S03]  /*1310*/  MOV R0, UR6 ;  /* 0x0000000600007c02 */ /* 0x001fc60008000f00 */
[----:B------:R0:W-:Y:S01]  /*1320*/  STL [R4], R5 ;  /* 0x0000000504007387 */ /* 0x0001e20000100800 */
[----:B------:R-:W-:Y:S05]  /*1330*/  BRA `(.L_x_14) ;  /* 0x0000000000f47947 */ /* 0x000fea0003800000 */
.L_x_13:
[----:B------:R-:W-:Y:S01]  /*1340*/  UISETP.GE.U32.AND UP1, UPT, UR26, 0xf, UPT ;  /* 0x0000000f1a00788c */ /* 0x000fe2000bf26070 */
[----:B------:R-:W-:-:S08]  /*1350*/  UMOV UR6, URZ ;  /* 0x000000ff00067c82 */ /* 0x000fd00008000000 */
[----:B------:R-:W-:Y:S05]  /*1360*/  BRA.U !UP1, `(.L_x_15) ;  /* 0x0000000109387547 */ /* 0x000fea000b800000 */
[----:B------:R-:W-:-:S05]  /*1370*/  UMOV UR6, URZ ;  /* 0x000000ff00067c82 */ /* 0x000fca0008000000 */
.L_x_16:
[----:B------:R-:W-:Y:S02]  /*1380*/  ULEA UR14, UR6, UR25, 0x2 ;  /* 0x00000019060e7291 */ /* 0x000fe4000f8e10ff */
[----:B------:R-:W-:-:S04]  /*1390*/  UIADD3 UR6, UPT, UPT, UR6, 0x10, URZ ;  /* 0x0000001006067890 */ /* 0x000fc8000fffe0ff */
[----:B------:R-:W-:-:S03]  /*13a0*/  UISETP.NE.AND UP2, UPT, UR6, UR9, UPT ;  /* 0x000000090600728c */ /* 0x000fc6000bf45270 */
[----:B------:R-:W-:Y:S04]  /*13b0*/  STL.64 [UR14], RZ ;  /* 0x000000ffff007987 */ /* 0x000fe80008100a0e */
[----:B------:R-:W-:Y:S04]  /*13c0*/  STL.64 [UR14+0x8], RZ ;  /* 0x000008ffff007987 */ /* 0x000fe80008100a0e */
[----:B------:R-:W-:Y:S04]  /*13d0*/  STL.64 [UR14+0x10], RZ ;  /* 0x000010ffff007987 */ /* 0x000fe80008100a0e */
[----:B------:R-:W-:Y:S04]  /*13e0*/  STL.64 [UR14+0x18], RZ ;  /* 0x000018ffff007987 */ /* 0x000fe80008100a0e */
[----:B------:R-:W-:Y:S04]  /*13f0*/  STL.64 [UR14+0x20], RZ ;  /* 0x000020ffff007987 */ /* 0x000fe80008100a0e */
[----:B------:R-:W-:Y:S04]  /*1400*/  STL.64 [UR14+0x28], RZ ;  /* 0x000028ffff007987 */ /* 0x000fe80008100a0e */
[----:B------:R-:W-:Y:S04]  /*1410*/  STL.64 [UR14+0x30], RZ ;  /* 0x000030ffff007987 */ /* 0x000fe80008100a0e */
[----:B------:R-:W-:Y:S01]  /*1420*/  STL.64 [UR14+0x38], RZ ;  /* 0x000038ffff007987 */ /* 0x000fe20008100a0e */
[----:B------:R-:W-:Y:S05]  /*1430*/  BRA.U UP2, `(.L_x_16) ;  /* 0xfffffffd02d07547 */ /* 0x000fea000b83ffff */
[----:B------:R-:W-:-:S05]  /*1440*/  UMOV UR6, UR9 ;  /* 0x0000000900067c82 */ /* 0x000fca0008000000 */
.L_x_15:
[----:B------:R-:W-:-:S09]  /*1450*/  UISETP.NE.AND UP2, UPT, UR27, URZ, UPT ;  /* 0x000000ff1b00728c */ /* 0x000fd2000bf45270 */
[----:B------:R-:W-:Y:S05]  /*1460*/  BRA.U !UP2, `(.L_x_17) ;  /* 0x000000010a707547 */ /* 0x000fea000b800000 */
[----:B------:R-:W-:-:S04]  /*1470*/  UIADD3 UR14, UPT, UPT, UR27, -0x1, URZ ;  /* 0xffffffff1b0e7890 */ /* 0x000fc8000fffe0ff */
[----:B------:R-:W-:-:S06]  /*1480*/  UISETP.GE.U32.AND UP2, UPT, UR14, 0x7, UPT ;  /* 0x000000070e00788c */ /* 0x000fcc000bf46070 */
[----:B------:R-:W-:-:S05]  /*1490*/  PLOP3.LUT P0, PT, PT, PT, UP2, 0x80, 0x8 ;  /* 0x000000000008781c */ /* 0x000fca0003f0f028 */
[----:B------:R-:W-:Y:S02]  /*14a0*/  @UP2 ULEA UR14, UR6, UR25, 0x2 ;  /* 0x00000019060e2291 */ /* 0x000fe4000f8e10ff */
[----:B------:R-:W-:Y:S02]  /*14b0*/  @UP2 UIADD3 UR6, UPT, UPT, UR6, 0x8, URZ ;  /* 0x0000000806062890 */ /* 0x000fe4000fffe0ff */
[----:B------:R-:W-:-:S05]  /*14c0*/  UISETP.NE.AND UP2, UPT, UR28, URZ, UPT ;  /* 0x000000ff1c00728c */ /* 0x000fca000bf45270 */
[----:B------:R-:W-:Y:S04]  /*14d0*/  @P0 STL.64 [UR14], RZ ;  /* 0x000000ffff000987 */ /* 0x000fe80008100a0e */
[----:B------:R-:W-:Y:S04]  /*14e0*/  @P0 STL.64 [UR14+0x8], RZ ;  /* 0x000008ffff000987 */ /* 0x000fe80008100a0e */
[----:B------:R-:W-:Y:S04]  /*14f0*/  @P0 STL.64 [UR14+0x10], RZ ;  /* 0x000010ffff000987 */ /* 0x000fe80008100a0e */
[----:B------:R-:W-:Y:S01]  /*1500*/  @P0 STL.64 [UR14+0x18], RZ ;  /* 0x000018ffff000987 */ /* 0x000fe20008100a0e */
        /* <DEDUP_REMOVED lines=8> */
[----:B------:R-:W-:Y:S01]  /*1590*/  @P0 STL.64 [UR14+0x8], RZ ;  /* 0x000008ffff000987 */ /* 0x000fe20008100a0e */
[----:B------:R-:W-:Y:S05]  /*15a0*/  BRA.U !UP2, `(.L_x_17) ;  /* 0x000000010a207547 */ /* 0x000fea000b800000 */
[----:B------:R-:W-:Y:S02]  /*15b0*/  ULEA UR6, UR6, UR25, 0x2 ;  /* 0x0000001906067291 */ /* 0x000fe4000f8e10ff */
[----:B------:R-:W-:-:S07]  /*15c0*/  UISETP.NE.AND UP2, UPT, UR10, 0x1, UPT ;  /* 0x000000010a00788c */ /* 0x000fce000bf45270 */
[----:B------:R-:W-:Y:S02]  /*15d0*/  STL [UR6], RZ ;  /* 0x000000ffff007987 */ /* 0x000fe40008100806 */
[----:B------:R-:W-:Y:S05]  /*15e0*/  BRA.U !UP2, `(.L_x_17) ;  /* 0x000000010a107547 */ /* 0x000fea000b800000 */
[----:B------:R-:W-:Y:S01]  /*15f0*/  UISETP.NE.AND UP2, UPT, UR10, 0x2, UPT ;  /* 0x000000020a00788c */ /* 0x000fe2000bf45270 */
[----:B------:R-:W-:Y:S05]  /*1600*/  STL [UR6+0x4], RZ ;  /* 0x000004ffff007987 */ /* 0x000fea0008100806 */
[----:B------:R-:W-:-:S13]  /*1610*/  PLOP3.LUT P0, PT, PT, PT, UP2, 0x80, 0x8 ;  /* 0x000000000008781c */ /* 0x000fda0003f0f028 */
[----:B------:R-:W-:Y:S01]  /*1620*/  @P0 STL [UR6+0x8], RZ ;  /* 0x000008ffff000987 */ /* 0x000fe20008100806 */
.L_x_17:
[----:B------:R-:W0:Y:S02]  /*1630*/  LDCU UR6, c[0x0][0x3c4] ;  /* 0x00007880ff0677ac */ /* 0x000e240008000800 */
[----:B0-----:R-:W-:-:S04]  /*1640*/  ULEA UR14, UP2, UR6, UR12, 0x2 ;  /* 0x0000000c060e7291 */ /* 0x001fc8000f8410ff */
[----:B------:R-:W-:Y:S02]  /*1650*/  ULEA.HI.X UR6, UR6, UR13, UR8, 0x2, UP2 ;  /* 0x0000000d06067291 */ /* 0x000fe400090f1408 */
[----:B------:R-:W-:-:S04]  /*1660*/  MOV R2, UR14 ;  /* 0x0000000e00027c02 */ /* 0x000fc80008000f00 */
[----:B------:R-:W-:-:S05]  /*1670*/  MOV R3, UR6 ;  /* 0x0000000600037c02 */ /* 0x000fca0008000f00 */
[----:B------:R-:W2:Y:S01]  /*1680*/  LDG.E R2, desc[UR20][R2.64+-0x4] ;  /* 0xfffffc1402027981 */ /* 0x000ea2000c1e1900 */
[----:B------:R-:W-:Y:S01]  /*1690*/  IMAD.MOV.U32 R5, RZ, RZ, 0x3f800000 ;  /* 0x3f800000ff057424 */ /* 0x000fe200078e00ff */
[----:B------:R-:W0:Y:S01]  /*16a0*/  LDC R6, c[0x0][0x3d4] ;  /* 0x0000f500ff067b82 */ /* 0x000e220000000800 */
[----:B--2---:R-:W1:Y:S02]  /*16b0*/  F2I.TRUNC.NTZ R0, R2 ;  /* 0x0000000200007305 */ /* 0x004e64000020f100 */
[----:B-1----:R-:W-:Y:S02]  /*16c0*/  LEA R4, R0, UR25, 0x2 ;  /* 0x0000001900047c11 */ /* 0x002fe4000f8e10ff */
[----:B0-----:R-:W-:-:S03]  /*16d0*/  MOV R0, R6 ;  /* 0x0000000600007202 */ /* 0x001fc60000000f00 */
[----:B------:R1:W-:Y:S01]  /*16e0*/  STL [R4], R5 ;  /* 0x0000000504007387 */ /* 0x0003e20000100800 */
[----:B------:R-:W-:Y:S05]  /*16f0*/  BRA.U !UP1, `(.L_x_14) ;  /* 0x0000000109047547 */ /* 0x000fea000b800000 */
[----:B------:R-:W-:-:S07]  /*1700*/  MOV R0, R6 ;  /* 0x0000000600007202 */ /* 0x000fce0000000f00 */
.L_x_14:
[----:B01----:R-:W0:Y:S01]  /*1710*/  LDC R5, c[0x0][0x3d4] ;  /* 0x0000f500ff057b82 */ /* 0x003e220000000800 */
[----:B------:R-:W-:-:S07]  /*1720*/  IADD3 R8, PT, PT, R0, -0x1, RZ ;  /* 0xffffffff00087810 */ /* 0x000fce0007ffe0ff */
[----:B------:R-:W1:Y:S01]  /*1730*/  LDC.64 R2, c[0x0][0x388] ;  /* 0x0000e200ff027b82 */ /* 0x000e620000000a00 */
[----:B0-----:R-:W-:-:S04]  /*1740*/  IMAD R9, R5, UR11, R8 ;  /* 0x0000000b05097c24 */ /* 0x001fc8000f8e0208 */
[----:B-1----:R-:W-:-:S05]  /*1750*/  IMAD.WIDE R2, R9, 0x4, R2 ;  /* 0x0000000409027825 */ /* 0x002fca00078e0202 */
[----:B------:R-:W2:Y:S02]  /*1760*/  LDG.E R4, desc[UR20][R2.64] ;  /* 0x0000001402047981 */ /* 0x000ea4000c1e1900 */
[----:B--2---:R-:W-:-:S13]  /*1770*/  ISETP.GT.AND P0, PT, R4, RZ, PT ;  /* 0x000000ff0400720c */ /* 0x004fda0003f04270 */
[----:B------:R-:W-:Y:S05]  /*1780*/  @!P0 BRA `(.L_x_18) ;  /* 0x0000000800248947 */ /* 0x000fea0003800000 */
[----:B------:R-:W-:Y:S01]  /*1790*/  ISETP.NE.AND P0, PT, R0, R5, PT ;  /* 0x000000050000720c */ /* 0x000fe20003f05270 */
[----:B------:R-:W-:-:S12]  /*17a0*/  IMAD R10, R5, UR11, R0 ;  /* 0x0000000b050a7c24 */ /* 0x000fd8000f8e0200 */
[----:B------:R-:W-:Y:S05]  /*17b0*/  @P0 BRA `(.L_x_19) ;  /* 0x00000000004c0947 */ /* 0x000fea0003800000 */
[----:B------:R-:W0:Y:S01]  /*17c0*/  LDC.64 R4, c[0x0][0x3b0] ;  /* 0x0000ec00ff047b82 */ /* 0x000e220000000a00 */
[----:B------:R-:W-:-:S07]  /*17d0*/  HFMA2 R14, -RZ, RZ, 0, 0 ;  /* 0x00000000ff0e7431 */ /* 0x000fce00000001ff */
[----:B------:R-:W1:Y:S02]  /*17e0*/  LDC.64 R6, c[0x0][0x3a0] ;  /* 0x0000e800ff067b82 */ /* 0x000e640000000a00 */
.L_x_20:
[----:B------:R-:W-:Y:S01]  /*17f0*/  IMAD R13, R9, 0xf, R14 ;  /* 0x0000000f090d7824 */ /* 0x000fe200078e020e */
[----:B------:R-:W-:-:S03]  /*1800*/  LEA R15, R14, UR25, 0x2 ;  /* 0x000000190e0f7c11 */ /* 0x000fc6000f8e10ff */
[----:B-1----:R-:W-:-:S03]  /*1810*/  IMAD.WIDE R10, R13, 0x4, R6 ;  /* 0x000000040d0a7825 */ /* 0x002fc600078e0206 */
[----:B------:R-:W2:Y:S04]  /*1820*/  LDL R15, [R15] ;  /* 0x000000000f0f7983 */ /* 0x000ea80000100800 */
[----:B------:R-:W3:Y:S01]  /*1830*/  LDG.E R10, desc[UR20][R10.64] ;  /* 0x000000140a0a7981 */ /* 0x000ee2000c1e1900 */
[----:B0-----:R-:W-:-:S04]  /*1840*/  IMAD.WIDE R12, R13, 0x4, R4 ;  /* 0x000000040d0c7825 */ /* 0x001fc800078e0204 */
[----:B---3--:R-:W-:Y:S01]  /*1850*/  FADD R17, -R10, 1 ;  /* 0x3f8000000a117421 */ /* 0x008fe20000000100 */
[----:B--2---:R-:W-:-:S03]  /*1860*/  FADD R16, R15, -R10 ;  /* 0x8000000a0f107221 */ /* 0x004fc60000000000 */
[----:B------:R-:W-:-:S04]  /*1870*/  FMUL R17, R10, R17 ;  /* 0x000000110a117220 */ /* 0x000fc80000400000 */
[----:B------:R-:W-:-:S05]  /*1880*/  FMUL R17, R16, R17 ;  /* 0x0000001110117220 */ /* 0x000fca0000400000 */
[----:B------:R2:W-:Y:S04]  /*1890*/  STG.E desc[UR20][R12.64], R17 ;  /* 0x000000110c007986 */ /* 0x0005e8000c101914 */
[----:B------:R-:W3:Y:S01]  /*18a0*/  LDG.E R19, desc[UR20][R2.64] ;  /* 0x0000001402137981 */ /* 0x000ee2000c1e1900 */
[----:B------:R-:W-:-:S04]  /*18b0*/  IADD3 R14, PT, PT, R14, 0x1, RZ ;  /* 0x000000010e0e7810 */ /* 0x000fc80007ffe0ff */
[----:B---3--:R-:W-:-:S13]  /*18c0*/  ISETP.GE.AND P0, PT, R14, R19, PT ;  /* 0x000000130e00720c */ /* 0x008fda0003f06270 */
[----:B--2---:R-:W-:Y:S05]  /*18d0*/  @!P0 BRA `(.L_x_20) ;  /* 0xfffffffc00c48947 */ /* 0x004fea000383ffff */
[----:B------:R-:W-:Y:S05]  /*18e0*/  BRA `(.L_x_18) ;  /* 0x0000000400cc7947 */ /* 0x000fea0003800000 */
.L_x_19:
[----:B------:R-:W-:-:S07]  /*18f0*/  MOV R11, RZ ;  /* 0x000000ff000b7202 */ /* 0x000fce0000000f00 */
.L_x_25:
[----:B------:R-:W2:Y:S01]  /*1900*/  LDG.E R12, desc[UR20][R2.64+0x4] ;  /* 0x00000414020c7981 */ /* 0x000ea2000c1e1900 */
[----:B------:R-:W-:Y:S01]  /*1910*/  IMAD.MOV.U32 R16, RZ, RZ, RZ ;  /* 0x000000ffff107224 */ /* 0x000fe200078e00ff */
[----:B--2---:R-:W-:-:S13]  /*1920*/  ISETP.GT.AND P0, PT, R12, RZ, PT ;  /* 0x000000ff0c00720c */ /* 0x004fda0003f04270 */
[----:B------:R-:W-:Y:S05]  /*1930*/  @!P0 BRA `(.L_x_21) ;  /* 0x0000000400808947 */ /* 0x000fea0003800000 */
[C---:B------:R-:W-:Y:S01]  /*1940*/  ISETP.GE.U32.AND P0, PT, R12.reuse, 0x8, PT ;  /* 0x000000080c00780c */ /* 0x040fe20003f06070 */
[----:B------:R-:W-:Y:S01]  /*1950*/  HFMA2 R16, -RZ, RZ, 0, 0 ;  /* 0x00000000ff107431 */ /* 0x000fe200000001ff */
[----:B------:R-:W-:Y:S01]  /*1960*/  LOP3.LUT R22, R12, 0x7, RZ, 0xc0, !PT ;  /* 0x000000070c167812 */ /* 0x000fe200078ec0ff */
[----:B------:R-:W-:Y:S01]  /*1970*/  IMAD R13, R10, 0xe1, R11 ;  /* 0x000000e10a0d7824 */ /* 0x000fe200078e020b */
[----:B------:R-:W-:Y:S02]  /*1980*/  MOV R14, RZ ;  /* 0x000000ff000e7202 */ /* 0x000fe40000000f00 */
[----:B------:R-:W-:-:S07]  /*1990*/  ISETP.NE.AND P1, PT, R22, RZ, PT ;  /* 0x000000ff1600720c */ /* 0x000fce0003f25270 */
[----:B------:R-:W-:Y:S06]  /*19a0*/  @!P0 BRA `(.L_x_22) ;  /* 0x0000000000908947 */ /* 0x000fec0003800000 */
[----:B------:R-:W-:Y:S02]  /*19b0*/  LOP3.LUT R14, R12, 0x7ffffff8, RZ, 0xc0, !PT ;  /* 0x7ffffff80c0e7812 */ /* 0x000fe400078ec0ff */
[----:B------:R-:W-:Y:S02]  /*19c0*/  MOV R16, RZ ;  /* 0x000000ff00107202 */ /* 0x000fe40000000f00 */
[----:B------:R-:W-:-:S07]  /*19d0*/  MOV R15, RZ ;  /* 0x000000ff000f7202 */ /* 0x000fce0000000f00 */
.L_x_23:
[----:B------:R-:W0:Y:S01]  /*19e0*/  LDC.64 R4, c[0x0][0x398] ;  /* 0x0000e600ff047b82 */ /* 0x000e220000000a00 */
[----:B------:R-:W-:Y:S02]  /*19f0*/  IMAD R17, R15, 0xf, R13 ;  /* 0x0000000f0f117824 */ /* 0x000fe400078e020d */
[----:B------:R-:W-:-:S05]  /*1a00*/  IMAD R19, R10, 0xf, R15 ;  /* 0x0000000f0a137824 */ /* 0x000fca00078e020f */
[----:B------:R-:W1:Y:S01]  /*1a10*/  LDC.64 R6, c[0x0][0x3b0] ;  /* 0x0000ec00ff067b82 */ /* 0x000e620000000a00 */
[----:B0-----:R-:W-:-:S05]  /*1a20*/  IMAD.WIDE R4, R17, 0x4, R4 ;  /* 0x0000000411047825 */ /* 0x001fca00078e0204 */
[----:B------:R-:W2:Y:S01]  /*1a30*/  LDG.E R21, desc[UR20][R4.64+0x3c] ;  /* 0x00003c1404157981 */ /* 0x000ea2000c1e1900 */
[----:B-1----:R-:W-:-:S03]  /*1a40*/  IMAD.WIDE R6, R19, 0x4, R6 ;  /* 0x0000000413067825 */ /* 0x002fc600078e0206 */
[----:B------:R-:W3:Y:S04]  /*1a50*/  LDG.E R17, desc[UR20][R4.64+0x78] ;  /* 0x0000781404117981 */ /* 0x000ee8000c1e1900 */
[----:B------:R-:W4:Y:S04]  /*1a60*/  LDG.E R19, desc[UR20][R4.64] ;  /* 0x0000001404137981 */ /* 0x000f28000c1e1900 */
[----:B------:R-:W4:Y:S04]  /*1a70*/  LDG.E R20, desc[UR20][R6.64] ;  /* 0x0000001406147981 */ /* 0x000f28000c1e1900 */
[----:B------:R-:W2:Y:S04]  /*1a80*/  LDG.E R23, desc[UR20][R6.64+0x4] ;  /* 0x0000041406177981 */ /* 0x000ea8000c1e1900 */
[----:B------:R-:W3:Y:S04]  /*1a90*/  LDG.E R18, desc[UR20][R6.64+0x8] ;  /* 0x0000081406127981 */ /* 0x000ee8000c1e1900 */
[----:B------:R-:W5:Y:S04]  /*1aa0*/  LDG.E R24, desc[UR20][R6.64+0x10] ;  /* 0x0000101406187981 */ /* 0x000f68000c1e1900 */
[----:B------:R-:W5:Y:S04]  /*1ab0*/  LDG.E R26, desc[UR20][R6.64+0x14] ;  /* 0x00001414061a7981 */ /* 0x000f68000c1e1900 */
[----:B------:R-:W5:Y:S04]  /*1ac0*/  LDG.E R27, desc[UR20][R6.64+0x18] ;  /* 0x00001814061b7981 */ /* 0x000f68000c1e1900 */
[----:B------:R-:W5:Y:S04]  /*1ad0*/  LDG.E R25, desc[UR20][R4.64+0x1a4] ;  /* 0x0001a41404197981 */ /* 0x000f68000c1e1900 */
[----:B------:R-:W5:Y:S01]  /*1ae0*/  LDG.E R28, desc[UR20][R6.64+0x1c] ;  /* 0x00001c14061c7981 */ /* 0x000f62000c1e1900 */
[----:B----4-:R-:W-:-:S03]  /*1af0*/  FFMA R20, R19, R20, R16 ;  /* 0x0000001413147223 */ /* 0x010fc60000000010 */
[----:B------:R-:W4:Y:S04]  /*1b00*/  LDG.E R16, desc[UR20][R4.64+0xb4] ;  /* 0x0000b41404107981 */ /* 0x000f28000c1e1900 */
[----:B------:R-:W4:Y:S01]  /*1b10*/  LDG.E R19, desc[UR20][R6.64+0xc] ;  /* 0x00000c1406137981 */ /* 0x000f22000c1e1900 */
[----:B--2---:R-:W-:-:S03]  /*1b20*/  FFMA R29, R21, R23, R20 ;  /* 0x00000017151d7223 */ /* 0x004fc60000000014 */
[----:B------:R-:W5:Y:S04]  /*1b30*/  LDG.E R23, desc[UR20][R4.64+0xf0] ;  /* 0x0000f01404177981 */ /* 0x000f68000c1e1900 */
[----:B------:R-:W2:Y:S04]  /*1b40*/  LDG.E R21, desc[UR20][R4.64+0x12c] ;  /* 0x00012c1404157981 */ /* 0x000ea8000c1e1900 */
[----:B------:R-:W2:Y:S01]  /*1b50*/  LDG.E R20, desc[UR20][R4.64+0x168] ;  /* 0x0001681404147981 */ /* 0x000ea2000c1e1900 */
[----:B---3--:R-:W-:Y:S01]  /*1b60*/  FFMA R17, R17, R18, R29 ;  /* 0x0000001211117223 */ /* 0x008fe2000000001d */
[----:B------:R-:W-:-:S04]  /*1b70*/  IADD3 R15, PT, PT, R15, 0x8, RZ ;  /* 0x000000080f0f7810 */ /* 0x000fc80007ffe0ff */
[----:B------:R-:W-:Y:S01]  /*1b80*/  ISETP.NE.AND P0, PT, R15, R14, PT ;  /* 0x0000000e0f00720c */ /* 0x000fe20003f05270 */
[----:B----4-:R-:W-:-:S04]  /*1b90*/  FFMA R16, R16, R19, R17 ;  /* 0x0000001310107223 */ /* 0x010fc80000000011 */
[----:B-----5:R-:W-:-:S04]  /*1ba0*/  FFMA R16, R23, R24, R16 ;  /* 0x0000001817107223 */ /* 0x020fc80000000010 */
[----:B--2---:R-:W-:-:S04]  /*1bb0*/  FFMA R21, R21, R26, R16 ;  /* 0x0000001a15157223 */ /* 0x004fc80000000010 */
[----:B------:R-:W-:-:S04]  /*1bc0*/  FFMA R20, R20, R27, R21 ;  /* 0x0000001b14147223 */ /* 0x000fc80000000015 */
[----:B------:R-:W-:Y:S01]  /*1bd0*/  FFMA R16, R25, R28, R20 ;  /* 0x0000001c19107223 */ /* 0x000fe20000000014 */
[----:B------:R-:W-:Y:S06]  /*1be0*/  @P0 BRA `(.L_x_23) ;  /* 0xfffffffc007c0947 */ /* 0x000fec000383ffff */
.L_x_22:
[----:B------:R-:W-:Y:S05]  /*1bf0*/  @!P1 BRA `(.L_x_21) ;  /* 0x0000000000d09947 */ /* 0x000fea0003800000 */
[----:B------:R-:W-:Y:S02]  /*1c00*/  LOP3.LUT R4, R12, 0x3, RZ, 0xc0, !PT ;  /* 0x000000030c047812 */ /* 0x000fe400078ec0ff */
[----:B------:R-:W-:Y:S02]  /*1c10*/  ISETP.GE.U32.AND P0, PT, R22, 0x4, PT ;  /* 0x000000041600780c */ /* 0x000fe40003f06070 */
[----:B------:R-:W-:-:S04]  /*1c20*/  VIMNMX.U32 R4, PT, PT, R4, 0x2, PT ;  /* 0x0000000204047848 */ /* 0x000fc80003fe0000 */
[----:B------:R-:W-:-:S04]  /*1c30*/  SHF.L.U32 R6, R4, 0x2, RZ ;  /* 0x0000000204067819 */ /* 0x000fc800000006ff */
[----:B------:R-:W0:Y:S02]  /*1c40*/  LDC R4, c[0x2][R6] ;  /* 0x0080000006047b82 */ /* 0x000e240000000800 */
[----:B0-----:R-:W-:Y:S01]  /*1c50*/  SHF.R.S32.HI R5, RZ, 0x1f, R4 ;  /* 0x0000001fff057819 */ /* 0x001fe20000011404 */
[----:B------:R-:W-:Y:S06]  /*1c60*/  @!P0 BRA `(.L_x_24) ;  /* 0x00000000004c8947 */ /* 0x000fec0003800000 */
        /* <DEDUP_REMOVED lines=8> */
[----:B------:R-:W2:Y:S04]  /*1cf0*/  LDG.E R17, desc[UR20][R6.64] ;  /* 0x0000001406117981 */ /* 0x000ea8000c1e1900 */
[----:B------:R-:W3:Y:S04]  /*1d00*/  LDG.E R21, desc[UR20][R6.64+0x4] ;  /* 0x0000041406157981 */ /* 0x000ee8000c1e1900 */
[----:B------:R-:W4:Y:S04]  /*1d10*/  LDG.E R22, desc[UR20][R18.64+0x78] ;  /* 0x0000781412167981 */ /* 0x000f28000c1e1900 */
[----:B------:R-:W4:Y:S04]  /*1d20*/  LDG.E R23, desc[UR20][R6.64+0x8] ;  /* 0x0000081406177981 */ /* 0x000f28000c1e1900 */
[----:B------:R-:W5:Y:S04]  /*1d30*/  LDG.E R24, desc[UR20][R18.64+0xb4] ;  /* 0x0000b41412187981 */ /* 0x000f68000c1e1900 */
[----:B------:R-:W5:Y:S01]  /*1d40*/  LDG.E R25, desc[UR20][R6.64+0xc] ;  /* 0x00000c1406197981 */ /* 0x000f62000c1e1900 */
[----:B------:R-:W-:-:S02]  /*1d50*/  VIADD R14, R14, 0x4 ;  /* 0x000000040e0e7836 */ /* 0x000fc40000000000 */
[----:B--2---:R-:W-:-:S04]  /*1d60*/  FFMA R15, R15, R17, R16 ;  /* 0x000000110f0f7223 */ /* 0x004fc80000000010 */
[----:B---3--:R-:W-:-:S04]  /*1d70*/  FFMA R15, R20, R21, R15 ;  /* 0x00000015140f7223 */ /* 0x008fc8000000000f */
[----:B----4-:R-:W-:-:S04]  /*1d80*/  FFMA R15, R22, R23, R15 ;  /* 0x00000017160f7223 */ /* 0x010fc8000000000f */
[----:B-----5:R-:W-:-:S07]  /*1d90*/  FFMA R16, R24, R25, R15 ;  /* 0x0000001918107223 */ /* 0x020fce000000000f */
.L_x_24:
[----:B------:R-:W-:Y:S05]  /*1da0*/  BRX R4 -0x1db0                                                          (*"BRANCH_TARGETS .L_x_21,.L_x_56,.L_x_57"*) ;  /* 0xffffffe004947949 */ /* 0x000fea000383ffff */
.L_x_57:
        /* <DEDUP_REMOVED lines=9> */
[----:B------:R-:W3:Y:S01]  /*1e40*/  LDG.E R19, desc[UR20][R4.64+0x4] ;  /* 0x0000041404137981 */ /* 0x000ee2000c1e1900 */
[----:B------:R-:W-:Y:S01]  /*1e50*/  IADD3 R14, PT, PT, R14, 0x2, RZ ;  /* 0x000000020e0e7810 */ /* 0x000fe20007ffe0ff */
[----:B--2---:R-:W-:-:S04]  /*1e60*/  FFMA R15, R15, R17, R16 ;  /* 0x000000110f0f7223 */ /* 0x004fc80000000010 */
[----:B---3--:R-:W-:-:S07]  /*1e70*/  FFMA R16, R18, R19, R15 ;  /* 0x0000001312107223 */ /* 0x008fce000000000f */
.L_x_56:
[----:B------:R-:W-:-:S04]  /*1e80*/  LOP3.LUT R12, R12, 0x1, RZ, 0xc0, !PT ;  /* 0x000000010c0c7812 */ /* 0x000fc800078ec0ff */
[----:B------:R-:W-:-:S13]  /*1e90*/  ISETP.NE.U32.AND P0, PT, R12, 0x1, PT ;  /* 0x000000010c00780c */ /* 0x000fda0003f05070 */
[----:B------:R-:W-:Y:S05]  /*1ea0*/  @P0 BRA `(.L_x_21) ;  /* 0x0000000000240947 */ /* 0x000fea0003800000 */
[----:B------:R-:W0:Y:S01]  /*1eb0*/  LDC.64 R4, c[0x0][0x398] ;  /* 0x0000e600ff047b82 */ /* 0x000e220000000a00 */
[----:B------:R-:W-:Y:S02]  /*1ec0*/  IMAD R13, R14, 0xf, R13 ;  /* 0x0000000f0e0d7824 */ /* 0x000fe400078e020d */
[----:B------:R-:W-:-:S05]  /*1ed0*/  IMAD R15, R10, 0xf, R14 ;  /* 0x0000000f0a0f7824 */ /* 0x000fca00078e020e */
[----:B------:R-:W1:Y:S01]  /*1ee0*/  LDC.64 R6, c[0x0][0x3b0] ;  /* 0x0000ec00ff067b82 */ /* 0x000e620000000a00 */
[----:B0-----:R-:W-:-:S06]  /*1ef0*/  IMAD.WIDE R4, R13, 0x4, R4 ;  /* 0x000000040d047825 */ /* 0x001fcc00078e0204 */
[----:B------:R-:W2:Y:S01]  /*1f00*/  LDG.E R5, desc[UR20][R4.64] ;  /* 0x0000001404057981 */ /* 0x000ea2000c1e1900 */
[----:B-1----:R-:W-:-:S06]  /*1f10*/  IMAD.WIDE R6, R15, 0x4, R6 ;  /* 0x000000040f067825 */ /* 0x002fcc00078e0206 */
[----:B------:R-:W2:Y:S02]  /*1f20*/  LDG.E R6, desc[UR20][R6.64] ;  /* 0x0000001406067981 */ /* 0x000ea4000c1e1900 */
[----:B--2---:R-:W-:-:S07]  /*1f30*/  FFMA R16, R5, R6, R16 ;  /* 0x0000000605107223 */ /* 0x004fce0000000010 */
.L_x_21:
[----:B------:R-:W0:Y:S01]  /*1f40*/  LDC.64 R4, c[0x0][0x3a0] ;  /* 0x0000e800ff047b82 */ /* 0x000e220000000a00 */
[----:B------:R-:W-:-:S07]  /*1f50*/  IMAD R13, R9, 0xf, R11 ;  /* 0x0000000f090d7824 */ /* 0x000fce00078e020b */
[----:B------:R-:W1:Y:S01]  /*1f60*/  LDC.64 R6, c[0x0][0x3b0] ;  /* 0x0000ec00ff067b82 */ /* 0x000e620000000a00 */
[----:B0-----:R-:W-:-:S06]  /*1f70*/  IMAD.WIDE R4, R13, 0x4, R4 ;  /* 0x000000040d047825 */ /* 0x001fcc00078e0204 */
[----:B------:R-:W2:Y:S01]  /*1f80*/  LDG.E R4, desc[UR20][R4.64] ;  /* 0x0000001404047981 */ /* 0x000ea2000c1e1900 */
[----:B-1----:R-:W-:-:S04]  /*1f90*/  IMAD.WIDE R6, R13, 0x4, R6 ;  /* 0x000000040d067825 */ /* 0x002fc800078e0206 */
[----:B--2---:R-:W-:-:S04]  /*1fa0*/  FADD R15, -R4, 1 ;  /* 0x3f800000040f7421 */ /* 0x004fc80000000100 */
[----:B------:R-:W-:-:S04]  /*1fb0*/  FMUL R15, R4, R15 ;  /* 0x0000000f040f7220 */ /* 0x000fc80000400000 */
[----:B------:R-:W-:-:S05]  /*1fc0*/  FMUL R15, R15, R16 ;  /* 0x000000100f0f7220 */ /* 0x000fca0000400000 */
[----:B------:R0:W-:Y:S04]  /*1fd0*/  STG.E desc[UR20][R6.64], R15 ;  /* 0x0000000f06007986 */ /* 0x0001e8000c101914 */
[----:B------:R-:W2:Y:S01]  /*1fe0*/  LDG.E R12, desc[UR20][R2.64] ;  /* 0x00000014020c7981 */ /* 0x000ea2000c1e1900 */
[----:B------:R-:W-:-:S04]  /*1ff0*/  IADD3 R11, PT, PT, R11, 0x1, RZ ;  /* 0x000000010b0b7810 */ /* 0x000fc80007ffe0ff */
[----:B--2---:R-:W-:-:S13]  /*2000*/  ISETP.GE.AND P0, PT, R11, R12, PT ;  /* 0x0000000c0b00720c */ /* 0x004fda0003f06270 */
[----:B0-----:R-:W-:Y:S05]  /*2010*/  @!P0 BRA `(.L_x_25) ;  /* 0xfffffff800388947 */ /* 0x001fea000383ffff */
.L_x_18:
[----:B------:R-:W-:Y:S02]  /*2020*/  ISETP.GT.AND P0, PT, R0, 0x1, PT ;  /* 0x000000010000780c */ /* 0x000fe40003f04270 */
[----:B------:R-:W-:-:S11]  /*2030*/  MOV R0, R8 ;  /* 0x0000000800007202 */ /* 0x000fd60000000f00 */
[----:B------:R-:W-:Y:S05]  /*2040*/  @P0 BRA `(.L_x_14) ;  /* 0xfffffff400b00947 */ /* 0x000fea000383ffff */
[----:B------:R-:W-:-:S07]  /*2050*/  HFMA2 R0, -RZ, RZ, 0, 0 ;  /* 0x00000000ff007431 */ /* 0x000fce00000001ff */
.L_x_34:
[----:B0----5:R-:W0:Y:S01]  /*2060*/  LDC R3, c[0x0][0x3d4] ;  /* 0x0000f500ff037b82 */ /* 0x021e220000000800 */
[----:B------:R-:W-:-:S07]  /*2070*/  ISETP.NE.AND P0, PT, R0, RZ, PT ;  /* 0x000000ff0000720c */ /* 0x000fce0003f05270 */
[----:B------:R-:W1:Y:S01]  /*2080*/  LDC.64 R6, c[0x0][0x388] ;  /* 0x0000e200ff067b82 */ /* 0x000e620000000a00 */
[----:B0-----:R-:W-:-:S04]  /*2090*/  IMAD R2, R3, UR11, R0 ;  /* 0x0000000b03027c24 */ /* 0x001fc8000f8e0200 */
[----:B-1----:R-:W-:-:S05]  /*20a0*/  IMAD.WIDE R10, R2, 0x4, R6 ;  /* 0x00000004020a7825 */ /* 0x002fca00078e0206 */
[----:B------:R-:W2:Y:S01]  /*20b0*/  LDG.E R14, desc[UR20][R10.64] ;  /* 0x000000140a0e7981 */ /* 0x000ea2000c1e1900 */
[----:B------:R-:W-:Y:S02]  /*20c0*/  @P0 IADD3 R5, PT, PT, R2, -0x1, RZ ;  /* 0xffffffff02050810 */ /* 0x000fe40007ffe0ff */
[----:B------:R-:W-:-:S03]  /*20d0*/  MOV R3, 0xe ;  /* 0x0000000e00037802 */ /* 0x000fc60000000f00 */
[----:B------:R-:W-:Y:S02]  /*20e0*/  @P0 IMAD.WIDE R6, R5, 0x4, R6 ;  /* 0x0000000405060825 */ /* 0x000fe400078e0206 */
[----:B------:R-:W0:Y:S03]  /*20f0*/  @P0 LDC.64 R4, c[0x0][0x3a0] ;  /* 0x0000e800ff040b82 */ /* 0x000e260000000a00 */
[----:B------:R1:W5:Y:S01]  /*2100*/  @P0 LDG.E R3, desc[UR20][R6.64] ;  /* 0x0000001406030981 */ /* 0x000362000c1e1900 */
[----:B------:R-:W-:Y:S01]  /*2110*/  @P0 IMAD.MOV.U32 R15, RZ, RZ, 0xf ;  /* 0x0000000fff0f0424 */ /* 0x000fe200078e00ff */
[----:B------:R-:W-:Y:S02]  /*2120*/  MOV R8, UR12 ;  /* 0x0000000c00087c02 */ /* 0x000fe40008000f00 */
[----:B------:R-:W-:Y:S01]  /*2130*/  MOV R9, UR13 ;  /* 0x0000000d00097c02 */ /* 0x000fe20008000f00 */
[----:B------:R-:W-:Y:S01]  /*2140*/  @P0 IMAD R15, R2, R15, -0xf ;  /* 0xfffffff1020f0424 */ /* 0x000fe200078e020f */
[----:B------:R-:W-:-:S02]  /*2150*/  MOV R12, UR12 ;  /* 0x0000000c000c7c02 */ /* 0x000fc40008000f00 */
[----:B------:R-:W-:Y:S02]  /*2160*/  MOV R13, UR13 ;  /* 0x0000000d000d7c02 */ /* 0x000fe40008000f00 */
[----:B------:R-:W-:Y:S01]  /*2170*/  MOV R12, R8 ;  /* 0x00000008000c7202 */ /* 0x000fe20000000f00 */
[----:B0-----:R-:W-:-:S04]  /*2180*/  @P0 IMAD.WIDE R4, R15, 0x4, R4 ;  /* 0x000000040f040825 */ /* 0x001fc800078e0204 */
[----:B------:R-:W-:Y:S01]  /*2190*/  @P0 IMAD.MOV.U32 R13, RZ, RZ, R5 ;  /* 0x000000ffff0d0224 */ /* 0x000fe200078e0005 */
[----:B------:R-:W-:Y:S02]  /*21a0*/  @P0 MOV R12, R4 ;  /* 0x00000004000c0202 */ /* 0x000fe40000000f00 */
[----:B--2---:R-:W-:-:S13]  /*21b0*/  ISETP.GT.AND P1, PT, R14, RZ, PT ;  /* 0x000000ff0e00720c */ /* 0x004fda0003f24270 */
[----:B-1----:R-:W-:Y:S05]  /*21c0*/  @!P1 BRA `(.L_x_26) ;  /* 0x0000001000589947 */ /* 0x002fea0003800000 */
[----:B------:R-:W-:Y:S01]  /*21d0*/  IMAD R4, R2, 0xe1, RZ ;  /* 0x000000e102047824 */ /* 0x000fe200078e02ff */
[C---:B-----5:R-:W-:Y:S02]  /*21e0*/  LOP3.LUT R5, R3.reuse, 0x3, RZ, 0xc0, !PT ;  /* 0x0000000303057812 */ /* 0x060fe400078ec0ff */
[----:B------:R-:W-:Y:S02]  /*21f0*/  LOP3.LUT R6, R3, 0x7ffffffc, RZ, 0xc0, !PT ;  /* 0x7ffffffc03067812 */ /* 0x000fe400078ec0ff */
[----:B------:R-:W-:Y:S02]  /*2200*/  MOV R7, RZ ;  /* 0x000000ff00077202 */ /* 0x000fe40000000f00 */
[----:B------:R-:W-:-:S07]  /*2210*/  IADD3 R8, PT, PT, R4, R3, RZ ;  /* 0x0000000304087210 */ /* 0x000fce0007ffe0ff */
.L_x_33:
[----:B0-----:R-:W0:Y:S01]  /*2220*/  LDC.64 R14, c[0x0][0x3b0] ;  /* 0x0000ec00ff0e7b82 */ /* 0x001e220000000a00 */
[----:B------:R-:W-:Y:S01]  /*2230*/  ISETP.GT.AND P0, PT, R3, RZ, PT ;  /* 0x000000ff0300720c */ /* 0x000fe20003f04270 */
[----:B------:R-:W-:-:S04]  /*2240*/  IMAD R9, R2, 0xf, R7 ;  /* 0x0000000f02097824 */ /* 0x000fc800078e0207 */
[----:B0-----:R-:W-:-:S08]  /*2250*/  IMAD.WIDE R14, R9, 0x4, R14 ;  /* 0x00000004090e7825 */ /* 0x001fd000078e020e */
[----:B------:R-:W-:Y:S05]  /*2260*/  @!P0 BRA `(.L_x_27) ;  /* 0x0000001000008947 */ /* 0x000fea0003800000 */
[----:B------:R-:W-:Y:S01]  /*2270*/  ISETP.GE.U32.AND P0, PT, R3, 0x4, PT ;  /* 0x000000040300780c */ /* 0x000fe20003f06070 */
[----:B------:R-:W-:Y:S02]  /*2280*/  HFMA2 R20, -RZ, RZ, 0, 0 ;  /* 0x00000000ff147431 */ /* 0x000fe400000001ff */
[----:B------:R-:W-:-:S10]  /*2290*/  IMAD R9, R7, 0xf, R4 ;  /* 0x0000000f07097824 */ /* 0x000fd400078e0204 */
[----:B------:R-:W-:Y:S05]  /*22a0*/  @!P0 BRA `(.L_x_28) ;  /* 0x0000000c00808947 */ /* 0x000fea0003800000 */
[----:B------:R-:W-:Y:S01]  /*22b0*/  ISETP.GT.AND P0, PT, R6, RZ, PT ;  /* 0x000000ff0600720c */ /* 0x000fe20003f04270 */
[----:B------:R-:W0:Y:S01]  /*22c0*/  LDCU UR14, c[0x0][0x3d0] ;  /* 0x00007a00ff0e77ac */ /* 0x000e220008000800 */
[----:B------:R-:W-:-:S11]  /*22d0*/  MOV R25, RZ ;  /* 0x000000ff00197202 */ /* 0x000fd60000000f00 */
[----:B------:R-:W-:Y:S05]  /*22e0*/  @!P0 BRA `(.L_x_29) ;  /* 0x0000000800f08947 */ /* 0x000fea0003800000 */
[----:B------:R-:W-:Y:S02]  /*22f0*/  IADD3 R16, PT, PT, R6, -R25, RZ ;  /* 0x8000001906107210 */ /* 0x000fe40007ffe0ff */
[----:B------:R-:W-:Y:S02]  /*2300*/  PLOP3.LUT P0, PT, PT, PT, PT, 0x80, 0x8 ;  /* 0x000000000008781c */ /* 0x000fe40003f0f070 */
[----:B------:R-:W-:-:S13]  /*2310*/  ISETP.GT.AND P1, PT, R16, 0xc, PT ;  /* 0x0000000c1000780c */ /* 0x000fda0003f24270 */
[----:B------:R-:W-:Y:S05]  /*2320*/  @!P1 BRA `(.L_x_30) ;  /* 0x0000000400dc9947 */ /* 0x000fea0003800000 */
[----:B------:R-:W-:Y:S01]  /*2330*/  PLOP3.LUT P0, PT, PT, PT, PT, 0x8, 0x80 ;  /* 0x000000000080781c */ /* 0x000fe20003f0e170 */
[----:B------:R-:W1:Y:S01]  /*2340*/  LDCU UR6, c[0x0][0x3d0] ;  /* 0x00007a00ff0677ac */ /* 0x000e620008000800 */
[----:B------:R-:W-:-:S11]  /*2350*/  IADD3 R24, PT, PT, R6, -0xc, RZ ;  /* 0xfffffff406187810 */ /* 0x000fd60007ffe0ff */
.L_x_31:
[----:B--2---:R-:W2:Y:S01]  /*2360*/  LDC.64 R18, c[0x0][0x398] ;  /* 0x0000e600ff127b82 */ /* 0x004ea20000000a00 */
[----:B------:R-:W-:Y:S01]  /*2370*/  IMAD.IADD R17, R9, 0x1, R25 ;  /* 0x0000000109117824 */ /* 0x000fe200078e0219 */
[----:B------:R-:W1:Y:S01]  /*2380*/  LDG.E R22, desc[UR20][R14.64] ;  /* 0x000000140e167981 */ /* 0x000e62000c1e1900 */
[----:B------:R-:W-:-:S05]  /*2390*/  IMAD.WIDE.U32 R20, R25, 0x4, R12 ;  /* 0x0000000419147825 */ /* 0x000fca00078e000c */
[----:B------:R-:W3:Y:S01]  /*23a0*/  LDG.E R23, desc[UR20][R20.64] ;  /* 0x0000001414177981 */ /* 0x000ee2000c1e1900 */
[----:B--2---:R-:W-:-:S05]  /*23b0*/  IMAD.WIDE R16, R17, 0x4, R18 ;  /* 0x0000000411107825 */ /* 0x004fca00078e0212 */
[----:B------:R-:W3:Y:S04]  /*23c0*/  LDG.E R27, desc[UR20][R16.64] ;  /* 0x00000014101b7981 */ /* 0x000ee8000c1e1900 */
[----:B------:R-:W2:Y:S04]  /*23d0*/  LDG.E R29, desc[UR20][R16.64+0x4] ;  /* 0x00000414101d7981 */ /* 0x000ea8000c1e1900 */
[----:B------:R-:W4:Y:S01]  /*23e0*/  LDG.E R26, desc[UR20][R16.64+0x8] ;  /* 0x00000814101a7981 */ /* 0x000f22000c1e1900 */
[----:B-1----:R-:W-:-:S04]  /*23f0*/  FMUL R22, R22, UR6 ;  /* 0x0000000616167c20 */ /* 0x002fc80008400000 */
[----:B---3--:R-:W-:-:S05]  /*2400*/  FFMA R23, R22, R23, R27 ;  /* 0x0000001716177223 */ /* 0x008fca000000001b */
[----:B------:R1:W-:Y:S04]  /*2410*/  STG.E desc[UR20][R16.64], R23 ;  /* 0x0000001710007986 */ /* 0x0003e8000c101914 */
[----:B------:R-:W3:Y:S04]  /*2420*/  LDG.E R22, desc[UR20][R14.64] ;  /* 0x000000140e167981 */ /* 0x000ee8000c1e1900 */
[----:B------:R-:W2:Y:S01]  /*2430*/  LDG.E R27, desc[UR20][R20.64+0x4] ;  /* 0x00000414141b7981 */ /* 0x000ea2000c1e1900 */
[----:B---3--:R-:W-:-:S04]  /*2440*/  FMUL R22, R22, UR6 ;  /* 0x0000000616167c20 */ /* 0x008fc80008400000 */
[----:B--2---:R-:W-:-:S05]  /*2450*/  FFMA R27, R22, R27, R29 ;  /* 0x0000001b161b7223 */ /* 0x004fca000000001d */
[----:B------:R2:W-:Y:S04]  /*2460*/  STG.E desc[UR20][R16.64+0x4], R27 ;  /* 0x0000041b10007986 */ /* 0x0005e8000c101914 */
[----:B------:R-:W3:Y:S04]  /*2470*/  LDG.E R22, desc[UR20][R14.64] ;  /* 0x000000140e167981 */ /* 0x000ee8000c1e1900 */
[----:B------:R-:W4:Y:S01]  /*2480*/  LDG.E R29, desc[UR20][R20.64+0x8] ;  /* 0x00000814141d7981 */ /* 0x000f22000c1e1900 */
[----:B---3--:R-:W-:-:S04]  /*2490*/  FMUL R22, R22, UR6 ;  /* 0x0000000616167c20 */ /* 0x008fc80008400000 */
[----:B----4-:R-:W-:Y:S02]  /*24a0*/  FFMA R29, R22, R29, R26 ;  /* 0x0000001d161d7223 */ /* 0x010fe4000000001a */
[----:B------:R-:W3:Y:S04]  /*24b0*/  LDG.E R26, desc[UR20][R16.64+0xc] ;  /* 0x00000c14101a7981 */ /* 0x000ee8000c1e1900 */
[----:B------:R4:W-:Y:S04]  /*24c0*/  STG.E desc[UR20][R16.64+0x8], R29 ;  /* 0x0000081d10007986 */ /* 0x0009e8000c101914 */
[----:B------:R-:W5:Y:S04]  /*24d0*/  LDG.E R22, desc[UR20][R14.64] ;  /* 0x000000140e167981 */ /* 0x000f68000c1e1900 */
[----:B-1----:R-:W3:Y:S01]  /*24e0*/  LDG.E R23, desc[UR20][R20.64+0xc] ;  /* 0x00000c1414177981 */ /* 0x002ee2000c1e1900 */
[----:B--2---:R-:W-:Y:S01]  /*24f0*/  IADD3 R27, PT, PT, R25, 0x4, RZ ;  /* 0x00000004191b7810 */ /* 0x004fe20007ffe0ff */
[----:B-----5:R-:W-:-:S04]  /*2500*/  FMUL R22, R22, UR6 ;  /* 0x0000000616167c20 */ /* 0x020fc80008400000 */
[----:B---3--:R-:W-:Y:S01]  /*2510*/  FFMA R28, R22, R23, R26 ;  /* 0x00000017161c7223 */ /* 0x008fe2000000001a */
[----:B------:R-:W-:Y:S01]  /*2520*/  IADD3 R23, PT, PT, R9, R27, RZ ;  /* 0x0000001b09177210 */ /* 0x000fe20007ffe0ff */
[----:B------:R-:W-:-:S03]  /*2530*/  IMAD.WIDE.U32 R26, R27, 0x4, R12 ;  /* 0x000000041b1a7825 */ /* 0x000fc600078e000c */
[----:B------:R1:W-:Y:S01]  /*2540*/  STG.E desc[UR20][R16.64+0xc], R28 ;  /* 0x00000c1c10007986 */ /* 0x0003e2000c101914 */
[----:B------:R-:W-:-:S03]  /*2550*/  IMAD.WIDE R22, R23, 0x4, R18 ;  /* 0x0000000417167825 */ /* 0x000fc600078e0212 */
[----:B----4-:R-:W2:Y:S04]  /*2560*/  LDG.E R29, desc[UR20][R14.64] ;  /* 0x000000140e1d7981 */ /* 0x010ea8000c1e1900 */
[----:B------:R-:W3:Y:S04]  /*2570*/  LDG.E R20, desc[UR20][R26.64] ;  /* 0x000000141a147981 */ /* 0x000ee8000c1e1900 */
[----:B------:R-:W3:Y:S01]  /*2580*/  LDG.E R21, desc[UR20][R22.64] ;  /* 0x0000001416157981 */ /* 0x000ee2000c1e1900 */
[----:B--2---:R-:W-:-:S04]  /*2590*/  FMUL R29, R29, UR6 ;  /* 0x000000061d1d7c20 */ /* 0x004fc80008400000 */
[----:B---3--:R-:W-:Y:S02]  /*25a0*/  FFMA R21, R29, R20, R21 ;  /* 0x000000141d157223 */ /* 0x008fe40000000015 */
[----:B------:R-:W2:Y:S04]  /*25b0*/  LDG.E R29, desc[UR20][R22.64+0x4] ;  /* 0x00000414161d7981 */ /* 0x000ea8000c1e1900 */
[----:B------:R3:W-:Y:S04]  /*25c0*/  STG.E desc[UR20][R22.64], R21 ;  /* 0x0000001516007986 */ /* 0x0007e8000c101914 */
[----:B------:R-:W4:Y:S04]  /*25d0*/  LDG.E R20, desc[UR20][R14.64] ;  /* 0x000000140e147981 */ /* 0x000f28000c1e1900 */
[----:B-1----:R-:W2:Y:S01]  /*25e0*/  LDG.E R17, desc[UR20][R26.64+0x4] ;  /* 0x000004141a117981 */ /* 0x002ea2000c1e1900 */
[----:B----4-:R-:W-:-:S04]  /*25f0*/  FMUL R20, R20, UR6 ;  /* 0x0000000614147c20 */ /* 0x010fc80008400000 */
[----:B--2---:R-:W-:Y:S02]  /*2600*/  FFMA R17, R20, R17, R29 ;  /* 0x0000001114117223 */ /* 0x004fe4000000001d */
[----:B------:R-:W2:Y:S04]  /*2610*/  LDG.E R20, desc[UR20][R22.64+0x8] ;  /* 0x0000081416147981 */ /* 0x000ea8000c1e1900 */
[----:B------:R1:W-:Y:S04]  /*2620*/  STG.E desc[UR20][R22.64+0x4], R17 ;  /* 0x0000041116007986 */ /* 0x0003e8000c101914 */
[----:B------:R-:W4:Y:S04]  /*2630*/  LDG.E R16, desc[UR20][R14.64] ;  /* 0x000000140e107981 */ /* 0x000f28000c1e1900 */
[----:B------:R-:W2:Y:S01]  /*2640*/  LDG.E R29, desc[UR20][R26.64+0x8] ;  /* 0x000008141a1d7981 */ /* 0x000ea2000c1e1900 */
[----:B----4-:R-:W-:-:S04]  /*2650*/  FMUL R16, R16, UR6 ;  /* 0x0000000610107c20 */ /* 0x010fc80008400000 */
[----:B--2---:R-:W-:Y:S02]  /*2660*/  FFMA R29, R16, R29, R20 ;  /* 0x0000001d101d7223 */ /* 0x004fe40000000014 */
[----:B------:R-:W2:Y:S04]  /*2670*/  LDG.E R20, desc[UR20][R22.64+0xc] ;  /* 0x00000c1416147981 */ /* 0x000ea8000c1e1900 */
[----:B------:R4:W-:Y:S04]  /*2680*/  STG.E desc[UR20][R22.64+0x8], R29 ;  /* 0x0000081d16007986 */ /* 0x0009e8000c101914 */
[----:B------:R-:W5:Y:S04]  /*2690*/  LDG.E R16, desc[UR20][R14.64] ;  /* 0x000000140e107981 */ /* 0x000f68000c1e1900 */
[----:B---3--:R-:W2:Y:S01]  /*26a0*/  LDG.E R21, desc[UR20][R26.64+0xc] ;  /* 0x00000c141a157981 */ /* 0x008ea2000c1e1900 */
[----:B-1----:R-:W-:Y:S01]  /*26b0*/  IADD3 R17, PT, PT, R25, 0x8, RZ ;  /* 0x0000000819117810 */ /* 0x002fe20007ffe0ff */
[----:B-----5:R-:W-:-:S04]  /*26c0*/  FMUL R16, R16, UR6 ;  /* 0x0000000610107c20 */ /* 0x020fc80008400000 */
[----:B--2---:R-:W-:Y:S01]  /*26d0*/  FFMA R28, R16, R21, R20 ;  /* 0x00000015101c7223 */ /* 0x004fe20000000014 */
        /* <DEDUP_REMOVED lines=28> */
[----:B------:R-:W-:-:S04]  /*28a0*/  IADD3 R22, PT, PT, R9, R23, RZ ;  /* 0x0000001709167210 */ /* 0x000fc80007ffe0ff */
[----:B------:R1:W-:Y:S01]  /*28b0*/  STG.E desc[UR20][R16.64+0xc], R27 ;  /* 0x00000c1b10007986 */ /* 0x0003e2000c101914 */
[----:B------:R-:W-:-:S03]  /*28c0*/  IMAD.WIDE R18, R22, 0x4, R18 ;  /* 0x0000000416127825 */ /* 0x000fc600078e0212 */
[----:B------:R-:W2:Y:S01]  /*28d0*/  LDG.E R26, desc[UR20][R14.64] ;  /* 0x000000140e1a7981 */ /* 0x000ea2000c1e1900 */
[----:B------:R-:W-:-:S03]  /*28e0*/  IMAD.WIDE.U32 R22, R23, 0x4, R12 ;  /* 0x0000000417167825 */ /* 0x000fc600078e000c */
[----:B------:R-:W3:Y:S04]  /*28f0*/  LDG.E R21, desc[UR20][R18.64] ;  /* 0x0000001412157981 */ /* 0x000ee8000c1e1900 */
[----:B----4-:R-:W3:Y:S04]  /*2900*/  LDG.E R29, desc[UR20][R22.64] ;  /* 0x00000014161d7981 */ /* 0x010ee8000c1e1900 */
[----:B-1----:R-:W4:Y:S01]  /*2910*/  LDG.E R27, desc[UR20][R18.64+0x8] ;  /* 0x00000814121b7981 */ /* 0x002f22000c1e1900 */
[----:B--2---:R-:W-:-:S04]  /*2920*/  FMUL R26, R26, UR6 ;  /* 0x000000061a1a7c20 */ /* 0x004fc80008400000 */
[----:B---3--:R-:W-:Y:S02]  /*2930*/  FFMA R21, R26, R29, R21 ;  /* 0x0000001d1a157223 */ /* 0x008fe40000000015 */
[----:B------:R-:W2:Y:S04]  /*2940*/  LDG.E R26, desc[UR20][R18.64+0x4] ;  /* 0x00000414121a7981 */ /* 0x000ea8000c1e1900 */
        /* <DEDUP_REMOVED lines=12> */
[----:B------:R-:W4:Y:S04]  /*2a10*/  LDG.E R16, desc[UR20][R14.64] ;  /* 0x000000140e107981 */ /* 0x000f28000c1e1900 */
[----:B-1----:R-:W3:Y:S01]  /*2a20*/  LDG.E R21, desc[UR20][R22.64+0xc] ;  /* 0x00000c1416157981 */ /* 0x002ee2000c1e1900 */
[----:B------:R-:W-:-:S05]  /*2a30*/  VIADD R25, R25, 0x10 ;  /* 0x0000001019197836 */ /* 0x000fca0000000000 */
[----:B------:R-:W-:Y:S01]  /*2a40*/  ISETP.GE.AND P1, PT, R25, R24, PT ;  /* 0x000000181900720c */ /* 0x000fe20003f26270 */
[----:B----4-:R-:W-:-:S04]  /*2a50*/  FMUL R16, R16, UR6 ;  /* 0x0000000610107c20 */ /* 0x010fc80008400000 */
[----:B---3--:R-:W-:-:S05]  /*2a60*/  FFMA R21, R16, R21, R27 ;  /* 0x0000001510157223 */ /* 0x008fca000000001b */
[----:B------:R2:W-:Y:S03]  /*2a70*/  STG.E desc[UR20][R18.64+0xc], R21 ;  /* 0x00000c1512007986 */ /* 0x0005e6000c101914 */
[----:B------:R-:W-:Y:S05]  /*2a80*/  @!P1 BRA `(.L_x_31) ;  /* 0xfffffff800349947 */ /* 0x000fea000383ffff */
[----:B------:R-:W-:-:S07]  /*2a90*/  MOV R20, R6 ;  /* 0x0000000600147202 */ /* 0x000fce0000000f00 */
.L_x_30:
[----:B------:R-:W-:-:S04]  /*2aa0*/  IADD3 R16, PT, PT, R6, -R25, RZ ;  /* 0x8000001906107210 */ /* 0x000fc80007ffe0ff */
[----:B------:R-:W-:-:S13]  /*2ab0*/  ISETP.GT.AND P1, PT, R16, 0x4, PT ;  /* 0x000000041000780c */ /* 0x000fda0003f24270 */
[----:B------:R-:W-:Y:S05]  /*2ac0*/  @!P1 BRA `(.L_x_32) ;  /* 0x0000000000f09947 */ /* 0x000fea0003800000 */
[----:B--2---:R-:W1:Y:S01]  /*2ad0*/  LDC.64 R16, c[0x0][0x398] ;  /* 0x0000e600ff107b82 */ /* 0x004e620000000a00 */
[----:B------:R-:W-:Y:S01]  /*2ae0*/  IADD3 R21, PT, PT, R9, R25, RZ ;  /* 0x0000001909157210 */ /* 0x000fe20007ffe0ff */
[----:B------:R-:W-:Y:S01]  /*2af0*/  IMAD.WIDE.U32 R22, R25, 0x4, R12 ;  /* 0x0000000419167825 */ /* 0x000fe200078e000c */
[----:B------:R-:W2:Y:S01]  /*2b00*/  LDG.E R18, desc[UR20][R14.64] ;  /* 0x000000140e127981 */ /* 0x000ea2000c1e1900 */
[----:B------:R-:W2:Y:S03]  /*2b10*/  LDCU UR6, c[0x0][0x3d0] ;  /* 0x00007a00ff0677ac */ /* 0x000ea60008000800 */
[----:B------:R-:W3:Y:S01]  /*2b20*/  LDG.E R19, desc[UR20][R22.64] ;  /* 0x0000001416137981 */ /* 0x000ee2000c1e1900 */
[----:B-1----:R-:W-:-:S05]  /*2b30*/  IMAD.WIDE R20, R21, 0x4, R16 ;  /* 0x0000000415147825 */ /* 0x002fca00078e0210 */
[----:B------:R-:W3:Y:S04]  /*2b40*/  LDG.E R27, desc[UR20][R20.64] ;  /* 0x00000014141b7981 */ /* 0x000ee8000c1e1900 */
[----:B------:R-:W4:Y:S04]  /*2b50*/  LDG.E R29, desc[UR20][R20.64+0x4] ;  /* 0x00000414141d7981 */ /* 0x000f28000c1e1900 */
[----:B------:R-:W5:Y:S01]  /*2b60*/  LDG.E R24, desc[UR20][R20.64+0x8] ;  /* 0x0000081414187981 */ /* 0x000f62000c1e1900 */
[----:B--2---:R-:W-:-:S04]  /*2b70*/  FMUL R18, R18, UR6 ;  /* 0x0000000612127c20 */ /* 0x004fc80008400000 */
[----:B---3--:R-:W-:-:S05]  /*2b80*/  FFMA R19, R18, R19, R27 ;  /* 0x0000001312137223 */ /* 0x008fca000000001b */
[----:B------:R1:W-:Y:S04]  /*2b90*/  STG.E desc[UR20][R20.64], R19 ;  /* 0x0000001314007986 */ /* 0x0003e8000c101914 */
[----:B------:R-:W2:Y:S04]  /*2ba0*/  LDG.E R18, desc[UR20][R14.64] ;  /* 0x000000140e127981 */ /* 0x000ea8000c1e1900 */
[----:B------:R-:W4:Y:S01]  /*2bb0*/  LDG.E R27, desc[UR20][R22.64+0x4] ;  /* 0x00000414161b7981 */ /* 0x000f22000c1e1900 */
[----:B--2---:R-:W-:-:S04]  /*2bc0*/  FMUL R18, R18, UR6 ;  /* 0x0000000612127c20 */ /* 0x004fc80008400000 */
[----:B----4-:R-:W-:-:S05]  /*2bd0*/  FFMA R27, R18, R27, R29 ;  /* 0x0000001b121b7223 */ /* 0x010fca000000001d */
[----:B------:R2:W-:Y:S04]  /*2be0*/  STG.E desc[UR20][R20.64+0x4], R27 ;  /* 0x0000041b14007986 */ /* 0x0005e8000c101914 */
[----:B------:R-:W3:Y:S04]  /*2bf0*/  LDG.E R18, desc[UR20][R14.64] ;  /* 0x000000140e127981 */ /* 0x000ee8000c1e1900 */
[----:B------:R-:W5:Y:S01]  /*2c00*/  LDG.E R29, desc[UR20][R22.64+0x8] ;  /* 0x00000814161d7981 */ /* 0x000f62000c1e1900 */
[----:B---3--:R-:W-:-:S04]  /*2c10*/  FMUL R18, R18, UR6 ;  /* 0x0000000612127c20 */ /* 0x008fc80008400000 */
[----:B-----5:R-:W-:Y:S02]  /*2c20*/  FFMA R29, R18, R29, R24 ;  /* 0x0000001d121d7223 */ /* 0x020fe40000000018 */
[----:B------:R-:W2:Y:S04]  /*2c30*/  LDG.E R24, desc[UR20][R20.64+0xc] ;  /* 0x00000c1414187981 */ /* 0x000ea8000c1e1900 */
[----:B------:R3:W-:Y:S04]  /*2c40*/  STG.E desc[UR20][R20.64+0x8], R29 ;  /* 0x0000081d14007986 */ /* 0x0007e8000c101914 */
[----:B------:R-:W4:Y:S04]  /*2c50*/  LDG.E R18, desc[UR20][R14.64] ;  /* 0x000000140e127981 */ /* 0x000f28000c1e1900 */
[----:B-1----:R-:W2:Y:S01]  /*2c60*/  LDG.E R19, desc[UR20][R22.64+0xc] ;  /* 0x00000c1416137981 */ /* 0x002ea2000c1e1900 */
[----:B------:R-:W-:Y:S01]  /*2c70*/  IADD3 R26, PT, PT, R25, 0x4, RZ ;  /* 0x00000004191a7810 */ /* 0x000fe20007ffe0ff */
[----:B----4-:R-:W-:-:S04]  /*2c80*/  FMUL R18, R18, UR6 ;  /* 0x0000000612127c20 */ /* 0x010fc80008400000 */
[----:B--2---:R-:W-:Y:S01]  /*2c90*/  FFMA R27, R18, R19, R24 ;  /* 0x00000013121b7223 */ /* 0x004fe20000000018 */
[----:B------:R-:W-:Y:S01]  /*2ca0*/  IADD3 R24, PT, PT, R9, R26, RZ ;  /* 0x0000001a09187210 */ /* 0x000fe20007ffe0ff */
[----:B------:R-:W-:-:S03]  /*2cb0*/  IMAD.WIDE.U32 R18, R26, 0x4, R12 ;  /* 0x000000041a127825 */ /* 0x000fc600078e000c */
[----:B------:R1:W-:Y:S01]  /*2cc0*/  STG.E desc[UR20][R20.64+0xc], R27 ;  /* 0x00000c1b14007986 */ /* 0x0003e2000c101914 */
[----:B------:R-:W-:-:S03]  /*2cd0*/  IMAD.WIDE R16, R24, 0x4, R16 ;  /* 0x0000000418107825 */ /* 0x000fc600078e0210 */
[----:B------:R-:W2:Y:S04]  /*2ce0*/  LDG.E R24, desc[UR20][R14.64] ;  /* 0x000000140e187981 */ /* 0x000ea8000c1e1900 */
[----:B---3--:R-:W3:Y:S04]  /*2cf0*/  LDG.E R29, desc[UR20][R18.64] ;  /* 0x00000014121d7981 */ /* 0x008ee8000c1e1900 */
[----:B------:R-:W3:Y:S04]  /*2d00*/  LDG.E R26, desc[UR20][R16.64] ;  /* 0x00000014101a7981 */ /* 0x000ee8000c1e1900 */
[----:B-1----:R-:W4:Y:S01]  /*2d10*/  LDG.E R27, desc[UR20][R16.64+0x8] ;  /* 0x00000814101b7981 */ /* 0x002f22000c1e1900 */
[----:B--2---:R-:W-:-:S04]  /*2d20*/  FMUL R24, R24, UR6 ;  /* 0x0000000618187c20 */ /* 0x004fc80008400000 */
[----:B---3--:R-:W-:Y:S02]  /*2d30*/  FFMA R29, R24, R29, R26 ;  /* 0x0000001d181d7223 */ /* 0x008fe4000000001a */
[----:B------:R-:W2:Y:S04]  /*2d40*/  LDG.E R24, desc[UR20][R16.64+0x4] ;  /* 0x0000041410187981 */ /* 0x000ea8000c1e1900 */
[----:B------:R1:W-:Y:S04]  /*2d50*/  STG.E desc[UR20][R16.64], R29 ;  /* 0x0000001d10007986 */ /* 0x0003e8000c101914 */
[----:B------:R-:W3:Y:S04]  /*2d60*/  LDG.E R22, desc[UR20][R14.64] ;  /* 0x000000140e167981 */ /* 0x000ee8000c1e1900 */
[----:B------:R-:W2:Y:S04]  /*2d70*/  LDG.E R23, desc[UR20][R18.64+0x4] ;  /* 0x0000041412177981 */ /* 0x000ea8000c1e1900 */
[----:B-1----:R-:W5:Y:S01]  /*2d80*/  LDG.E R29, desc[UR20][R16.64+0xc] ;  /* 0x00000c14101d7981 */ /* 0x002f62000c1e1900 */
[----:B---3--:R-:W-:-:S04]  /*2d90*/  FMUL R22, R22, UR6 ;  /* 0x0000000616167c20 */ /* 0x008fc80008400000 */
[----:B--2---:R-:W-:-:S05]  /*2da0*/  FFMA R23, R22, R23, R24 ;  /* 0x0000001716177223 */ /* 0x004fca0000000018 */
[----:B------:R1:W-:Y:S04]  /*2db0*/  STG.E desc[UR20][R16.64+0x4], R23 ;  /* 0x0000041710007986 */ /* 0x0003e8000c101914 */
[----:B------:R-:W2:Y:S04]  /*2dc0*/  LDG.E R20, desc[UR20][R14.64] ;  /* 0x000000140e147981 */ /* 0x000ea8000c1e1900 */
[----:B------:R-:W4:Y:S01]  /*2dd0*/  LDG.E R21, desc[UR20][R18.64+0x8] ;  /* 0x0000081412157981 */ /* 0x000f22000c1e1900 */
[----:B--2---:R-:W-:-:S04]  /*2de0*/  FMUL R20, R20, UR6 ;  /* 0x0000000614147c20 */ /* 0x004fc80008400000 */
[----:B----4-:R-:W-:-:S05]  /*2df0*/  FFMA R21, R20, R21, R27 ;  /* 0x0000001514157223 */ /* 0x010fca000000001b */
[----:B------:R1:W-:Y:S04]  /*2e00*/  STG.E desc[UR20][R16.64+0x8], R21 ;  /* 0x0000081510007986 */ /* 0x0003e8000c101914 */
[----:B------:R-:W2:Y:S04]  /*2e10*/  LDG.E R20, desc[UR20][R14.64] ;  /* 0x000000140e147981 */ /* 0x000ea8000c1e1900 */
[----:B------:R-:W5:Y:S01]  /*2e20*/  LDG.E R27, desc[UR20][R18.64+0xc] ;  /* 0x00000c14121b7981 */ /* 0x000f62000c1e1900 */
[----:B------:R-:W-:Y:S01]  /*2e30*/  PLOP3.LUT P0, PT, PT, PT, PT, 0x8, 0x80 ;  /* 0x000000000080781c */ /* 0x000fe20003f0e170 */
[----:B------:R-:W-:-:S02]  /*2e40*/  VIADD R25, R25, 0x8 ;  /* 0x0000000819197836 */ /* 0x000fc40000000000 */
[----:B--2---:R-:W-:-:S04]  /*2e50*/  FMUL R20, R20, UR6 ;  /* 0x0000000614147c20 */ /* 0x004fc80008400000 */
[----:B-----5:R-:W-:-:S05]  /*2e60*/  FFMA R27, R20, R27, R29 ;  /* 0x0000001b141b7223 */ /* 0x020fca000000001d */
[----:B------:R1:W-:Y:S01]  /*2e70*/  STG.E desc[UR20][R16.64+0xc], R27 ;  /* 0x00000c1b10007986 */ /* 0x0003e2000c101914 */
[----:B------:R-:W-:-:S07]  /*2e80*/  MOV R20, R6 ;  /* 0x0000000600147202 */ /* 0x000fce0000000f00 */
.L_x_32:
[----:B------:R-:W-:-:S13]  /*2e90*/  ISETP.EQ.AND P1, PT, R25, R6, PT ;  /* 0x000000061900720c */ /* 0x000fda0003f22270 */
[----:B------:R-:W-:Y:S05]  /*2ea0*/  @!P0 BRA P1, `(.L_x_28) ;  /* 0x0000000000808947 */ /* 0x000fea0000800000 */
.L_x_29:
[----:B-123--:R-:W1:Y:S01]  /*2eb0*/  LDC.64 R16, c[0x0][0x398] ;  /* 0x0000e600ff107b82 */ /* 0x00ee620000000a00 */
[----:B------:R-:W-:Y:S01]  /*2ec0*/  IADD3 R21, PT, PT, R9, R25, RZ ;  /* 0x0000001909157210 */ /* 0x000fe20007ffe0ff */
[----:B------:R-:W-:Y:S01]  /*2ed0*/  IMAD.WIDE.U32 R18, R25, 0x4, R12 ;  /* 0x0000000419127825 */ /* 0x000fe200078e000c */
[----:B------:R-:W0:Y:S03]  /*2ee0*/  LDG.E R20, desc[UR20][R14.64] ;  /* 0x000000140e147981 */ /* 0x000e26000c1e1900 */
[----:B-1----:R-:W-:Y:S02]  /*2ef0*/  IMAD.WIDE R16, R21, 0x4, R16 ;  /* 0x0000000415107825 */ /* 0x002fe400078e0210 */
[----:B------:R-:W2:Y:S04]  /*2f00*/  LDG.E R21, desc[UR20][R18.64] ;  /* 0x0000001412157981 */ /* 0x000ea8000c1e1900 */
[----:B------:R-:W2:Y:S04]  /*2f10*/  LDG.E R23, desc[UR20][R16.64] ;  /* 0x0000001410177981 */ /* 0x000ea8000c1e1900 */
[----:B------:R-:W3:Y:S04]  /*2f20*/  LDG.E R27, desc[UR20][R16.64+0x4] ;  /* 0x00000414101b7981 */ /* 0x000ee8000c1e1900 */
[----:B------:R-:W4:Y:S01]  /*2f30*/  LDG.E R29, desc[UR20][R16.64+0x8] ;  /* 0x00000814101d7981 */ /* 0x000f22000c1e1900 */
[----:B0-----:R-:W-:-:S04]  /*2f40*/  FMUL R20, R20, UR14 ;  /* 0x0000000e14147c20 */ /* 0x001fc80008400000 */
[----:B--2---:R-:W-:-:S05]  /*2f50*/  FFMA R21, R20, R21, R23 ;  /* 0x0000001514157223 */ /* 0x004fca0000000017 */
[----:B------:R0:W-:Y:S04]  /*2f60*/  STG.E desc[UR20][R16.64], R21 ;  /* 0x0000001510007986 */ /* 0x0001e8000c101914 */
[----:B------:R-:W2:Y:S04]  /*2f70*/  LDG.E R20, desc[UR20][R14.64] ;  /* 0x000000140e147981 */ /* 0x000ea8000c1e1900 */
[----:B------:R-:W3:Y:S01]  /*2f80*/  LDG.E R23, desc[UR20][R18.64+0x4] ;  /* 0x0000041412177981 */ /* 0x000ee2000c1e1900 */
[----:B--2---:R-:W-:-:S04]  /*2f90*/  FMUL R20, R20, UR14 ;  /* 0x0000000e14147c20 */ /* 0x004fc80008400000 */
[----:B---3--:R-:W-:-:S05]  /*2fa0*/  FFMA R23, R20, R23, R27 ;  /* 0x0000001714177223 */ /* 0x008fca000000001b */
[----:B------:R3:W-:Y:S04]  /*2fb0*/  STG.E desc[UR20][R16.64+0x4], R23 ;  /* 0x0000041710007986 */ /* 0x0007e8000c101914 */
[----:B------:R-:W2:Y:S04]  /*2fc0*/  LDG.E R20, desc[UR20][R14.64] ;  /* 0x000000140e147981 */ /* 0x000ea8000c1e1900 */
[----:B------:R-:W4:Y:S01]  /*2fd0*/  LDG.E R27, desc[UR20][R18.64+0x8] ;  /* 0x00000814121b7981 */ /* 0x000f22000c1e1900 */
[----:B--2---:R-:W-:-:S04]  /*2fe0*/  FMUL R20, R20, UR14 ;  /* 0x0000000e14147c20 */ /* 0x004fc80008400000 */
[----:B----4-:R-:W-:Y:S02]  /*2ff0*/  FFMA R27, R20, R27, R29 ;  /* 0x0000001b141b7223 */ /* 0x010fe4000000001d */
[----:B------:R-:W2:Y:S04]  /*3000*/  LDG.E R29, desc[UR20][R16.64+0xc] ;  /* 0x00000c14101d7981 */ /* 0x000ea8000c1e1900 */
[----:B------:R3:W-:Y:S04]  /*3010*/  STG.E desc[UR20][R16.64+0x8], R27 ;  /* 0x0000081b10007986 */ /* 0x0007e8000c101914 */
[----:B------:R-:W4:Y:S04]  /*3020*/  LDG.E R20, desc[UR20][R14.64] ;  /* 0x000000140e147981 */ /* 0x000f28000c1e1900 */
[----:B0-----:R-:W2:Y:S01]  /*3030*/  LDG.E R21, desc[UR20][R18.64+0xc] ;  /* 0x00000c1412157981 */ /* 0x001ea2000c1e1900 */
[----:B------:R-:W-:-:S04]  /*3040*/  IADD3 R25, PT, PT, R25, 0x4, RZ ;  /* 0x0000000419197810 */ /* 0x000fc80007ffe0ff */
[----:B------:R-:W-:Y:S01]  /*3050*/  ISETP.NE.AND P0, PT, R25, R6, PT ;  /* 0x000000061900720c */ /* 0x000fe20003f05270 */
[----:B----4-:R-:W-:-:S04]  /*3060*/  FMUL R20, R20, UR14 ;  /* 0x0000000e14147c20 */ /* 0x010fc80008400000 */
[----:B--2---:R-:W-:-:S05]  /*3070*/  FFMA R21, R20, R21, R29 ;  /* 0x0000001514157223 */ /* 0x004fca000000001d */
[----:B------:R3:W-:Y:S03]  /*3080*/  STG.E desc[UR20][R16.64+0xc], R21 ;  /* 0x00000c1510007986 */ /* 0x0007e6000c101914 */
[----:B------:R-:W-:Y:S05]  /*3090*/  @P0 BRA `(.L_x_29) ;  /* 0xfffffffc00840947 */ /* 0x000fea000383ffff */
[----:B------:R-:W-:-:S07]  /*30a0*/  MOV R20, R6 ;  /* 0x0000000600147202 */ /* 0x000fce0000000f00 */
.L_x_28:
[----:B------:R-:W-:-:S13]  /*30b0*/  ISETP.NE.AND P0, PT, R5, RZ, PT ;  /* 0x000000ff0500720c */ /* 0x000fda0003f05270 */
[----:B------:R-:W-:Y:S05]  /*30c0*/  @!P0 BRA `(.L_x_27) ;  /* 0x0000000000688947 */ /* 0x000fea0003800000 */
[----:B-123--:R-:W1:Y:S01]  /*30d0*/  LDC.64 R16, c[0x0][0x398] ;  /* 0x0000e600ff107b82 */ /* 0x00ee620000000a00 */
[----:B------:R-:W-:Y:S01]  /*30e0*/  IADD3 R9, PT, PT, R9, R20, RZ ;  /* 0x0000001409097210 */ /* 0x000fe20007ffe0ff */
[----:B------:R-:W-:Y:S01]  /*30f0*/  IMAD.WIDE.U32 R18, R20, 0x4, R12 ;  /* 0x0000000414127825 */ /* 0x000fe200078e000c */
[----:B------:R-:W2:Y:S04]  /*3100*/  LDCU UR6, c[0x0][0x3d0] ;  /* 0x00007a00ff0677ac */ /* 0x000ea80008000800 */
[----:B------:R-:W3:Y:S01]  /*3110*/  LDG.E R20, desc[UR20][R18.64] ;  /* 0x0000001412147981 */ /* 0x000ee2000c1e1900 */
[----:B-1----:R-:W-:-:S03]  /*3120*/  IMAD.WIDE R16, R9, 0x4, R16 ;  /* 0x0000000409107825 */ /* 0x002fc600078e0210 */
[----:B------:R-:W2:Y:S04]  /*3130*/  LDG.E R9, desc[UR20][R14.64] ;  /* 0x000000140e097981 */ /* 0x000ea8000c1e1900 */
[----:B------:R-:W3:Y:S01]  /*3140*/  LDG.E R22, desc[UR20][R16.64] ;  /* 0x0000001410167981 */ /* 0x000ee2000c1e1900 */
[----:B------:R-:W-:Y:S01]  /*3150*/  ISETP.NE.AND P0, PT, R5, 0x1, PT ;  /* 0x000000010500780c */ /* 0x000fe20003f05270 */
[----:B--2---:R-:W-:-:S04]  /*3160*/  FMUL R9, R9, UR6 ;  /* 0x0000000609097c20 */ /* 0x004fc80008400000 */
[----:B---3--:R-:W-:-:S05]  /*3170*/  FFMA R9, R9, R20, R22 ;  /* 0x0000001409097223 */ /* 0x008fca0000000016 */
[----:B------:R4:W-:Y:S03]  /*3180*/  STG.E desc[UR20][R16.64], R9 ;  /* 0x0000000910007986 */ /* 0x0009e6000c101914 */
[----:B------:R-:W-:Y:S05]  /*3190*/  @!P0 BRA `(.L_x_27) ;  /* 0x0000000000348947 */ /* 0x000fea0003800000 */
[----:B----4-:R-:W2:Y:S04]  /*31a0*/  LDG.E R9, desc[UR20][R14.64] ;  /* 0x000000140e097981 */ /* 0x010ea8000c1e1900 */
[----:B------:R-:W3:Y:S04]  /*31b0*/  LDG.E R20, desc[UR20][R18.64+0x4] ;  /* 0x0000041412147981 */ /* 0x000ee8000c1e1900 */
[----:B------:R-:W3:Y:S01]  /*31c0*/  LDG.E R22, desc[UR20][R16.64+0x4] ;  /* 0x0000041410167981 */ /* 0x000ee2000c1e1900 */
[----:B------:R-:W-:-:S13]  /*31d0*/  ISETP.NE.AND P0, PT, R5, 0x2, PT ;  /* 0x000000020500780c */ /* 0x000fda0003f05270 */
[----:B------:R-:W4:Y:S01]  /*31e0*/  @P0 LDG.E R23, desc[UR20][R16.64+0x8] ;  /* 0x0000081410170981 */ /* 0x000f22000c1e1900 */
[----:B--2---:R-:W-:-:S04]  /*31f0*/  FMUL R9, R9, UR6 ;  /* 0x0000000609097c20 */ /* 0x004fc80008400000 */
[----:B---3--:R-:W-:-:S05]  /*3200*/  FFMA R9, R9, R20, R22 ;  /* 0x0000001409097223 */ /* 0x008fca0000000016 */
[----:B------:R1:W-:Y:S04]  /*3210*/  STG.E desc[UR20][R16.64+0x4], R9 ;  /* 0x0000040910007986 */ /* 0x0003e8000c101914 */
[----:B------:R-:W2:Y:S04]  /*3220*/  @P0 LDG.E R20, desc[UR20][R14.64] ;  /* 0x000000140e140981 */ /* 0x000ea8000c1e1900 */
[----:B------:R-:W4:Y:S01]  /*3230*/  @P0 LDG.E R21, desc[UR20][R18.64+0x8] ;  /* 0x0000081412150981 */ /* 0x000f22000c1e1900 */
[----:B--2---:R-:W-:-:S04]  /*3240*/  @P0 FMUL R20, R20, UR6 ;  /* 0x0000000614140c20 */ /* 0x004fc80008400000 */
[----:B----4-:R-:W-:-:S05]  /*3250*/  @P0 FFMA R21, R20, R21, R23 ;  /* 0x0000001514150223 */ /* 0x010fca0000000017 */
[----:B------:R1:W-:Y:S02]  /*3260*/  @P0 STG.E desc[UR20][R16.64+0x8], R21 ;  /* 0x0000081510000986 */ /* 0x0003e4000c101914 */
.L_x_27:
[----:B-1234-:R-:W1:Y:S01]  /*3270*/  LDC.64 R16, c[0x0][0x398] ;  /* 0x0000e600ff107b82 */ /* 0x01ee620000000a00 */
[----:B------:R-:W-:Y:S01]  /*3280*/  IMAD R9, R7, 0xf, R8 ;  /* 0x0000000f07097824 */ /* 0x000fe200078e0208 */
[----:B------:R-:W2:Y:S01]  /*3290*/  LDG.E R14, desc[UR20][R14.64] ;  /* 0x000000140e0e7981 */ /* 0x000ea2000c1e1900 */
[----:B------:R-:W2:Y:S02]  /*32a0*/  LDCU UR6, c[0x0][0x3d0] ;  /* 0x00007a00ff0677ac */ /* 0x000ea40008000800 */
[----:B-1----:R-:W-:-:S05]  /*32b0*/  IMAD.WIDE R16, R9, 0x4, R16 ;  /* 0x0000000409107825 */ /* 0x002fca00078e0210 */
[----:B------:R-:W2:Y:S02]  /*32c0*/  LDG.E R9, desc[UR20][R16.64] ;  /* 0x0000001410097981 */ /* 0x000ea4000c1e1900 */
[----:B--2---:R-:W-:-:S05]  /*32d0*/  FFMA R9, R14, UR6, R9 ;  /* 0x000000060e097c23 */ /* 0x004fca0008000009 */
[----:B------:R1:W-:Y:S04]  /*32e0*/  STG.E desc[UR20][R16.64], R9 ;  /* 0x0000000910007986 */ /* 0x0003e8000c101914 */
[----:B------:R-:W2:Y:S01]  /*32f0*/  LDG.E R18, desc[UR20][R10.64] ;  /* 0x000000140a127981 */ /* 0x000ea2000c1e1900 */
[----:B------:R-:W-:-:S04]  /*3300*/  IADD3 R7, PT, PT, R7, 0x1, RZ ;  /* 0x0000000107077810 */ /* 0x000fc80007ffe0ff */
[----:B--2---:R-:W-:-:S13]  /*3310*/  ISETP.GE.AND P0, PT, R7, R18, PT ;  /* 0x000000120700720c */ /* 0x004fda0003f06270 */
[----:B-1----:R-:W-:Y:S05]  /*3320*/  @!P0 BRA `(.L_x_33) ;  /* 0xffffffec00bc8947 */ /* 0x002fea000383ffff */
.L_x_26:
[----:B------:R-:W1:Y:S01]  /*3330*/  LDCU UR6, c[0x0][0x3d4] ;  /* 0x00007a80ff0677ac */ /* 0x000e620008000800 */
[----:B------:R-:W-:-:S04]  /*3340*/  IADD3 R0, PT, PT, R0, 0x1, RZ ;  /* 0x0000000100007810 */ /* 0x000fc80007ffe0ff */
[----:B-1----:R-:W-:-:S13]  /*3350*/  ISETP.NE.AND P0, PT, R0, UR6, PT ;  /* 0x0000000600007c0c */ /* 0x002fda000bf05270 */
[----:B------:R-:W-:Y:S05]  /*3360*/  @P0 BRA `(.L_x_34) ;  /* 0xffffffec003c0947 */ /* 0x000fea000383ffff */
[----:B------:R-:W-:Y:S05]  /*3370*/  BRA.U UP0, `(.L_x_35) ;  /* 0xffffffcd00907547 */ /* 0x000fea000b83ffff */
[----:B------:R-:W1:Y:S01]  /*3380*/  LDCU UR5, c[0x0][0x3cc] ;  /* 0x00007980ff0577ac */ /* 0x000e620008000800 */
[----:B------:R-:W-:-:S04]  /*3390*/  UIADD3 UR4, UPT, UPT, UR4, 0x1, URZ ;  /* 0x0000000104047890 */ /* 0x000fc8000fffe0ff */
[----:B-1----:R-:W-:-:S09]  /*33a0*/  UISETP.NE.AND UP0, UPT, UR4, UR5, UPT ;  /* 0x000000050400728c */ /* 0x002fd2000bf05270 */
[----:B------:R-:W-:Y:S05]  /*33b0*/  BRA.U !UP0, `(.L_x_0) ;  /* 0x0000001108d87547 */ /* 0x000fea000b800000 */
[----:B------:R-:W-:Y:S05]  /*33c0*/  BRA `(.L_x_36) ;  /* 0xffffffcc00787947 */ /* 0x000fea000383ffff */
.L_x_1:
[----:B------:R-:W0:Y:S01]  /*33d0*/  LDCU UR4, c[0x0][0x3d8] ;  /* 0x00007b00ff0477ac */ /* 0x000e220008000800 */
[----:B------:R-:W-:Y:S02]  /*33e0*/  UIMAD UR31, UR11, UR7, URZ ;  /* 0x000000070b1f72a4 */ /* 0x000fe4000f8e02ff */
[----:B0-----:R-:W-:-:S09]  /*33f0*/  UISETP.GE.AND UP0, UPT, UR4, 0x1, UPT ;  /* 0x000000010400788c */ /* 0x001fd2000bf06270 */
[----:B------:R-:W-:Y:S05]  /*3400*/  BRA.U !UP0, `(.L_x_37) ;  /* 0x0000000508247547 */ /* 0x000fea000b800000 */
[----:B------:R-:W-:-:S05]  /*3410*/  UMOV UR4, URZ ;  /* 0x000000ff00047c82 */ /* 0x000fca0008000000 */
.L_x_42:
[----:B0-----:R-:W-:-:S05]  /*3420*/  UMOV UR5, URZ ;  /* 0x000000ff00057c82 */ /* 0x001fca0008000000 */
.L_x_41:
[----:B0-----:R-:W0:Y:S02]  /*3430*/  LDCU UR6, c[0x0][0x3d8] ;  /* 0x00007b00ff0677ac */ /* 0x001e240008000800 */
[----:B0-----:R-:W-:-:S03]  /*3440*/  UISETP.GE.U32.AND UP0, UPT, UR6, 0x10, UPT ;  /* 0x000000100600788c */ /* 0x001fc6000bf06070 */
[----:B------:R-:W-:-:S06]  /*3450*/  UMOV UR6, URZ ;  /* 0x000000ff00067c82 */ /* 0x000fcc0008000000 */
[----:B------:R-:W-:Y:S05]  /*3460*/  BRA.U !UP0, `(.L_x_38) ;  /* 0x0000000108387547 */ /* 0x000fea000b800000 */
[----:B------:R-:W-:-:S05]  /*3470*/  UMOV UR6, URZ ;  /* 0x000000ff00067c82 */ /* 0x000fca0008000000 */
.L_x_39:
        /* <DEDUP_REMOVED lines=13> */
.L_x_38:
        /* <DEDUP_REMOVED lines=30> */
.L_x_40:
[----:B------:R-:W0:Y:S01]  /*3730*/  LDCU UR12, c[0x0][0x3c4] ;  /* 0x00007880ff0c77ac */ /* 0x000e220008000800 */
[----:B------:R-:W1:Y:S01]  /*3740*/  LDCU.64 UR14, c[0x0][0x380] ;  /* 0x00007000ff0e77ac */ /* 0x000e620008000a00 */
[----:B------:R-:W-:-:S04]  /*3750*/  UIADD3 UR6, UPT, UPT, UR31, UR5, URZ ;  /* 0x000000051f067290 */ /* 0x000fc8000fffe0ff */
[----:B0-----:R-:W-:-:S04]  /*3760*/  UIMAD UR6, UR6, UR12, URZ ;  /* 0x0000000c060672a4 */ /* 0x001fc8000f8e02ff */
[----:B------:R-:W-:-:S04]  /*3770*/  UIADD3 UR12, UP0, UPT, UR6, UR12, URZ ;  /* 0x0000000c060c7290 */ /* 0x000fc8000ff1e0ff */
[----:B------:R-:W-:Y:S02]  /*3780*/  ULEA.HI.X.SX32 UR13, UR6, UR8, 0x1, UP0 ;  /* 0x00000008060d7291 */ /* 0x000fe400080f0eff */
[----:B-1----:R-:W-:-:S04]  /*3790*/  ULEA UR6, UP0, UR12, UR14, 0x2 ;  /* 0x0000000e0c067291 */ /* 0x002fc8000f8010ff */
[----:B------:R-:W-:Y:S02]  /*37a0*/  ULEA.HI.X UR12, UR12, UR15, UR13, 0x2, UP0 ;  /* 0x0000000f0c0c7291 */ /* 0x000fe400080f140d */
[----:B------:R-:W-:-:S04]  /*37b0*/  IMAD.U32 R2, RZ, RZ, UR6 ;  /* 0x00000006ff027e24 */ /* 0x000fc8000f8e00ff */
[----:B------:R-:W-:-:S05]  /*37c0*/  MOV R3, UR12 ;  /* 0x0000000c00037c02 */ /* 0x000fca0008000f00 */
[----:B------:R-:W2:Y:S01]  /*37d0*/  LDG.E R2, desc[UR20][R2.64+-0x4] ;  /* 0xfffffc1402027981 */ /* 0x000ea2000c1e1900 */
[----:B------:R-:W-:Y:S01]  /*37e0*/  HFMA2 R5, -RZ, RZ, 1.875, 0 ;  /* 0x3f800000ff057431 */ /* 0x000fe200000001ff */
[----:B------:R-:W-:-:S04]  /*37f0*/  UIADD3 UR5, UPT, UPT, UR5, 0x1, URZ ;  /* 0x0000000105057890 */ /* 0x000fc8000fffe0ff */
[----:B------:R-:W-:Y:S01]  /*3800*/  UISETP.NE.AND UP0, UPT, UR5, UR7, UPT ;  /* 0x000000070500728c */ /* 0x000fe2000bf05270 */
[----:B--2---:R-:W0:Y:S02]  /*3810*/  F2I.TRUNC.NTZ R0, R2 ;  /* 0x0000000200007305 */ /* 0x004e24000020f100 */
[----:B0-----:R-:W-:-:S05]  /*3820*/  LEA R0, R0, UR25, 0x2 ;  /* 0x0000001900007c11 */ /* 0x001fca000f8e10ff */
[----:B------:R0:W-:Y:S01]  /*3830*/  STL [R0], R5 ;  /* 0x0000000500007387 */ /* 0x0001e20000100800 */
[----:B------:R-:W-:Y:S05]  /*3840*/  BRA.U UP0, `(.L_x_41) ;  /* 0xfffffff900f87547 */ /* 0x000fea000b83ffff */
[----:B------:R-:W1:Y:S01]  /*3850*/  LDCU UR5, c[0x0][0x3cc] ;  /* 0x00007980ff0577ac */ /* 0x000e620008000800 */
[----:B------:R-:W-:-:S04]  /*3860*/  UIADD3 UR4, UPT, UPT, UR4, 0x1, URZ ;  /* 0x0000000104047890 */ /* 0x000fc8000fffe0ff */
[----:B-1----:R-:W-:-:S09]  /*3870*/  UISETP.NE.AND UP0, UPT, UR4, UR5, UPT ;  /* 0x000000050400728c */ /* 0x002fd2000bf05270 */
[----:B------:R-:W-:Y:S05]  /*3880*/  BRA.U !UP0, `(.L_x_0) ;  /* 0x0000000d08a47547 */ /* 0x000fea000b800000 */
[----:B------:R-:W-:Y:S05]  /*3890*/  BRA `(.L_x_42) ;  /* 0xfffffff800e07947 */ /* 0x000fea000383ffff */
.L_x_37:
[----:B------:R-:W0:Y:S01]  /*38a0*/  LDCU UR4, c[0x0][0x3c4] ;  /* 0x00007880ff0477ac */ /* 0x000e220008000800 */
[----:B------:R-:W-:Y:S02]  /*38b0*/  UIADD3 UR12, UPT, UPT, UR31, 0x2, URZ ;  /* 0x000000021f0c7890 */ /* 0x000fe4000fffe0ff */
[----:B------:R-:W-:Y:S02]  /*38c0*/  UIADD3 UR13, UPT, UPT, UR31, 0x5, URZ ;  /* 0x000000051f0d7890 */ /* 0x000fe4000fffe0ff */
[----:B------:R-:W-:Y:S02]  /*38d0*/  UIADD3 UR14, UPT, UPT, UR31, 0x7, URZ ;  /* 0x000000071f0e7890 */ /* 0x000fe4000fffe0ff */
[----:B0-----:R-:W-:Y:S02]  /*38e0*/  UIMAD UR6, UR31, UR4, UR4 ;  /* 0x000000041f0672a4 */ /* 0x001fe4000f8e0204 */
[----:B------:R-:W-:Y:S02]  /*38f0*/  UIMAD UR12, UR12, UR4, URZ ;  /* 0x000000040c0c72a4 */ /* 0x000fe4000f8e02ff */
[----:B------:R-:W-:-:S02]  /*3900*/  UIMAD UR13, UR13, UR4, URZ ;  /* 0x000000040d0d72a4 */ /* 0x000fc4000f8e02ff */
[----:B------:R-:W-:-:S03]  /*3910*/  UIMAD UR14, UR14, UR4, URZ ;  /* 0x000000040e0e72a4 */ /* 0x000fc6000f8e02ff */
[----:B------:R-:W-:-:S09]  /*3920*/  UMOV UR4, URZ ;  /* 0x000000ff00047c82 */ /* 0x000fd20008000000 */
.L_x_48:
[----:B0-----:R-:W0:Y:S01]  /*3930*/  LDCU UR5, c[0x0][0x3c0] ;  /* 0x00007800ff0577ac */ /* 0x001e220008000800 */
[----:B------:R-:W0:Y:S01]  /*3940*/  LDCU.64 UR16, c[0x0][0x3c8] ;  /* 0x00007900ff1077ac */ /* 0x000e220008000a00 */
[----:B------:R-:W-:Y:S02]  /*3950*/  UIADD3 UR4, UPT, UPT, UR4, 0x1, URZ ;  /* 0x0000000104047890 */ /* 0x000fe4000fffe0ff */
[----:B0-----:R-:W-:Y:S02]  /*3960*/  UIADD3 UR5, UPT, UPT, -UR5, UR16, URZ ;  /* 0x0000001005057290 */ /* 0x001fe4000fffe1ff */
[----:B------:R-:W-:Y:S02]  /*3970*/  UISETP.NE.AND UP0, UPT, UR4, UR17, UPT ;  /* 0x000000110400728c */ /* 0x000fe4000bf05270 */
[----:B------:R-:W-:-:S03]  /*3980*/  UISETP.GT.U32.AND UP1, UPT, UR5, -0x8, UPT ;  /* 0xfffffff80500788c */ /* 0x000fc6000bf24070 */
[----:B------:R-:W-:-:S06]  /*3990*/  UMOV UR5, URZ ;  /* 0x000000ff00057c82 */ /* 0x000fcc0008000000 */
[----:B-123--:R-:W-:Y:S05]  /*39a0*/  BRA.U UP1, `(.L_x_43) ;  /* 0x0000000501b47547 */ /* 0x00efea000b800000 */
[----:B------:R-:W0:Y:S01]  /*39b0*/  LDCU UR49, c[0x0][0x3c4] ;  /* 0x00007880ff3177ac */ /* 0x000e220008000800 */
[----:B------:R-:W-:Y:S02]  /*39c0*/  UIADD3 UR5, UPT, UPT, UR31, 0x6, URZ ;  /* 0x000000061f057890 */ /* 0x000fe4000fffe0ff */
[----:B------:R-:W-:Y:S02]  /*39d0*/  UIADD3 UR15, UPT, UPT, UR31, 0x4, URZ ;  /* 0x000000041f0f7890 */ /* 0x000fe4000fffe0ff */
[----:B------:R-:W-:Y:S02]  /*39e0*/  UIADD3 UR16, UPT, UPT, UR31, 0x3, URZ ;  /* 0x000000031f107890 */ /* 0x000fe4000fffe0ff */
[----:B------:R-:W-:Y:S01]  /*39f0*/  ULOP3.LUT UR17, UR7, 0x7ffffff8, URZ, 0xc0, !UPT ;  /* 0x7ffffff807117892 */ /* 0x000fe2000f8ec0ff */
[----:B------:R-:W1:Y:S03]  /*3a00*/  LDCU.64 UR36, c[0x0][0x380] ;  /* 0x00007000ff2477ac */ /* 0x000e660008000a00 */
[----:B------:R-:W-:-:S02]  /*3a10*/  UIADD3 UR43, UPT, UPT, -UR17, URZ, URZ ;  /* 0x000000ff112b7290 */ /* 0x000fc4000fffe1ff */
[----:B0-----:R-:W-:Y:S02]  /*3a20*/  UIMAD UR18, UR5, UR49, URZ ;  /* 0x00000031051272a4 */ /* 0x001fe4000f8e02ff */
[----:B------:R-:W-:Y:S02]  /*3a30*/  UIMAD UR5, UR7, UR49, URZ ;  /* 0x00000031070572a4 */ /* 0x000fe4000f8e02ff */
[----:B------:R-:W-:Y:S02]  /*3a40*/  UIMAD UR15, UR15, UR49, URZ ;  /* 0x000000310f0f72a4 */ /* 0x000fe4000f8e02ff */
[----:B------:R-:W-:Y:S02]  /*3a50*/  UIMAD UR16, UR16, UR49, URZ ;  /* 0x00000031101072a4 */ /* 0x000fe4000f8e02ff */
[----:B------:R-:W-:Y:S01]  /*3a60*/  UIMAD UR5, UR5, UR11, URZ ;  /* 0x0000000b050572a4 */ /* 0x000fe2000f8e02ff */
[----:B------:R-:W-:Y:S01]  /*3a70*/  UMOV UR19, UR14 ;  /* 0x0000000e00137c82 */ /* 0x000fe20008000000 */
[----:B------:R-:W-:Y:S01]  /*3a80*/  UMOV UR22, UR13 ;  /* 0x0000000d00167c82 */ /* 0x000fe20008000000 */
[----:B------:R-:W-:Y:S01]  /*3a90*/  UMOV UR23, UR12 ;  /* 0x0000000c00177c82 */ /* 0x000fe20008000000 */
[----:B-1----:R-:W-:-:S08]  /*3aa0*/  UMOV UR24, UR6 ;  /* 0x0000000600187c82 */ /* 0x002fd00008000000 */
.L_x_44:
[----:B------:R-:W-:Y:S02]  /*3ab0*/  UIADD3 UR35, UP1, UPT, UR5, UR49, URZ ;  /* 0x0000003105237290 */ /* 0x000fe4000ff3e0ff */
[----:B------:R-:W-:Y:S02]  /*3ac0*/  UIADD3 UR42, UP2, UPT, UR24, UR49, URZ ;  /* 0x00000031182a7290 */ /* 0x000fe4000ff5e0ff */
[----:B------:R-:W-:Y:S02]  /*3ad0*/  ULEA.HI.X.SX32 UR30, UR5, UR8, 0x1, UP1 ;  /* 0x00000008051e7291 */ /* 0x000fe400088f0eff */
[----:B------:R-:W-:Y:S02]  /*3ae0*/  ULEA UR44, UP1, UR35, UR36, 0x2 ;  /* 0x00000024232c7291 */ /* 0x000fe4000f8210ff */
[----:B------:R-:W-:Y:S02]  /*3af0*/  UIADD3 UR39, UP6, UPT, UR16, UR49, URZ ;  /* 0x0000003110277290 */ /* 0x000fe4000ffde0ff */
[----:B------:R-:W-:-:S02]  /*3b00*/  UIADD3 UR41, UP4, UPT, UR23, UR49, URZ ;  /* 0x0000003117297290 */ /* 0x000fc4000ff9e0ff */
[----:B------:R-:W-:Y:S01]  /*3b10*/  ULEA.HI.X.SX32 UR29, UR24, UR8, 0x1, UP2 ;  /* 0x00000008181d7291 */ /* 0x000fe200090f0eff */
[----:B0-----:R-:W-:Y:S01]  /*3b20*/  MOV R2, UR44 ;  /* 0x0000002c00027c02 */ /* 0x001fe20008000f00 */
[----:B------:R-:W-:Y:S02]  /*3b30*/  ULEA.HI.X UR35, UR35, UR37, UR30, 0x2, UP1 ;  /* 0x0000002523237291 */ /* 0x000fe400088f141e */
[----:B------:R-:W-:Y:S02]  /*3b40*/  ULEA UR48, UP2, UR42, UR36, 0x2 ;  /* 0x000000242a307291 */ /* 0x000fe4000f8410ff */
[----:B------:R-:W-:Y:S02]  /*3b50*/  ULEA.HI.X.SX32 UR40, UR16, UR8, 0x1, UP6 ;  /* 0x0000000810287291 */ /* 0x000fe4000b0f0eff */
[----:B------:R-:W-:Y:S01]  /*3b60*/  UIADD3 UR38, UP5, UPT, UR15, UR49, URZ ;  /* 0x000000310f267290 */ /* 0x000fe2000ffbe0ff */
[----:B------:R-:W-:Y:S01]  /*3b70*/  MOV R3, UR35 ;  /* 0x0000002300037c02 */ /* 0x000fe20008000f00 */
[----:B------:R-:W-:-:S02]  /*3b80*/  ULEA UR46, UP6, UR39, UR36, 0x2 ;  /* 0x00000024272e7291 */ /* 0x000fc4000f8c10ff */
[----:B------:R-:W-:Y:S02]  /*3b90*/  ULEA.HI.X.SX32 UR33, UR23, UR8, 0x1, UP4 ;  /* 0x0000000817217291 */ /* 0x000fe4000a0f0eff */
[----:B------:R-:W-:Y:S01]  /*3ba0*/  ULEA.HI.X UR42, UR42, UR37, UR29, 0x2, UP2 ;  /* 0x000000252a2a7291 */ /* 0x000fe200090f141d */
[----:B------:R0:W2:Y:S01]  /*3bb0*/  LDG.E R0, desc[UR20][R2.64+-0x4] ;  /* 0xfffffc1402007981 */ /* 0x0000a2000c1e1900 */
[----:B------:R-:W-:Y:S02]  /*3bc0*/  ULEA UR47, UP4, UR41, UR36, 0x2 ;  /* 0x00000024292f7291 */ /* 0x000fe4000f8810ff */
[----:B------:R-:W-:Y:S02]  /*3bd0*/  UIADD3 UR34, UP3, UPT, UR22, UR49, URZ ;  /* 0x0000003116227290 */ /* 0x000fe4000ff7e0ff */
[----:B------:R-:W-:Y:S02]  /*3be0*/  ULEA.HI.X.SX32 UR30, UR15, UR8, 0x1, UP5 ;  /* 0x000000080f1e7291 */ /* 0x000fe4000a8f0eff */
[----:B------:R-:W-:-:S02]  /*3bf0*/  ULEA.HI.X UR39, UR39, UR37, UR40, 0x2, UP6 ;  /* 0x0000002527277291 */ /* 0x000fc4000b0f1428 */
[----:B------:R-:W-:Y:S02]  /*3c00*/  UIADD3 UR32, UP1, UPT, UR18, UR49, URZ ;  /* 0x0000003112207290 */ /* 0x000fe4000ff3e0ff */
[----:B------:R-:W-:Y:S02]  /*3c10*/  ULEA UR45, UP5, UR38, UR36, 0x2 ;  /* 0x00000024262d7291 */ /* 0x000fe4000f8a10ff */
[----:B------:R-:W-:Y:S02]  /*3c20*/  UIADD3 UR29, UP2, UPT, UR19, UR49, URZ ;  /* 0x00000031131d7290 */ /* 0x000fe4000ff5e0ff */
[----:B------:R-:W-:Y:S01]  /*3c30*/  ULEA.HI.X UR41, UR41, UR37, UR33, 0x2, UP4 ;  /* 0x0000002529297291 */ /* 0x000fe2000a0f1421 */
[----:B------:R-:W-:Y:S01]  /*3c40*/  MOV R5, UR42 ;  /* 0x0000002a00057c02 */ /* 0x000fe20008000f00 */
[----:B------:R-:W-:Y:S01]  /*3c50*/  ULEA.HI.X.SX32 UR35, UR22, UR8, 0x1, UP3 ;  /* 0x0000000816237291 */ /* 0x000fe200098f0eff */
[----:B0-----:R-:W-:Y:S01]  /*3c60*/  MOV R3, UR39 ;  /* 0x0000002700037c02 */ /* 0x001fe20008000f00 */
[----:B------:R-:W-:-:S02]  /*3c70*/  ULEA UR44, UP3, UR34, UR36, 0x2 ;  /* 0x00000024222c7291 */ /* 0x000fc4000f8610ff */
[----:B------:R-:W-:Y:S02]  /*3c80*/  ULEA.HI.X.SX32 UR33, UR18, UR8, 0x1, UP1 ;  /* 0x0000000812217291 */ /* 0x000fe400088f0eff */
[----:B------:R-:W-:Y:S02]  /*3c90*/  ULEA.HI.X UR38, UR38, UR37, UR30, 0x2, UP5 ;  /* 0x0000002526267291 */ /* 0x000fe4000a8f141e */
[----:B------:R-:W-:Y:S02]  /*3ca0*/  ULEA UR42, UP1, UR32, UR36, 0x2 ;  /* 0x00000024202a7291 */ /* 0x000fe4000f8210ff */
[----:B------:R-:W-:Y:S01]  /*3cb0*/  ULEA.HI.X.SX32 UR30, UR19, UR8, 0x1, UP2 ;  /* 0x00000008131e7291 */ /* 0x000fe200090f0eff */
[----:B------:R-:W-:Y:S01]  /*3cc0*/  MOV R4, UR48 ;  /* 0x0000003000047c02 */ /* 0x000fe20008000f00 */
[----:B------:R-:W-:Y:S01]  /*3cd0*/  ULEA UR39, UP2, UR29, UR36, 0x2 ;  /* 0x000000241d277291 */ /* 0x000fe2000f8410ff */
[----:B------:R-:W-:Y:S01]  /*3ce0*/  IMAD.U32 R6, RZ, RZ, UR47 ;  /* 0x0000002fff067e24 */ /* 0x000fe2000f8e00ff */
[----:B------:R-:W-:Y:S01]  /*3cf0*/  MOV R7, UR41 ;  /* 0x0000002900077c02 */ /* 0x000fe20008000f00 */
[----:B------:R-:W-:Y:S01]  /*3d00*/  ULEA.HI.X UR34, UR34, UR37, UR35, 0x2, UP3 ;  /* 0x0000002522227291 */ /* 0x000fe200098f1423 */
[----:B------:R0:W3:Y:S01]  /*3d10*/  LDG.E R12, desc[UR20][R4.64+-0x4] ;  /* 0xfffffc14040c7981 */ /* 0x0000e2000c1e1900 */
[----:B------:R-:W-:-:S02]  /*3d20*/  ULEA.HI.X UR32, UR32, UR37, UR33, 0x2, UP1 ;  /* 0x0000002520207291 */ /* 0x000fc400088f1421 */
[----:B------:R-:W-:Y:S01]  /*3d30*/  ULEA.HI.X UR29, UR29, UR37, UR30, 0x2, UP2 ;  /* 0x000000251d1d7291 */ /* 0x000fe200090f141e */
[----:B------:R-:W-:Y:S01]  /*3d40*/  MOV R2, UR46 ;  /* 0x0000002e00027c02 */ /* 0x000fe20008000f00 */
[----:B------:R1:W4:Y:S01]  /*3d50*/  LDG.E R13, desc[UR20][R6.64+-0x4] ;  /* 0xfffffc14060d7981 */ /* 0x000322000c1e1900 */
[----:B------:R-:W-:Y:S02]  /*3d60*/  MOV R8, UR45 ;  /* 0x0000002d00087c02 */ /* 0x000fe40008000f00 */
[----:B------:R-:W-:Y:S01]  /*3d70*/  MOV R9, UR38 ;  /* 0x0000002600097c02 */ /* 0x000fe20008000f00 */
[----:B------:R-:W5:Y:S01]  /*3d80*/  LDG.E R14, desc[UR20][R2.64+-0x4] ;  /* 0xfffffc14020e7981 */ /* 0x000f62000c1e1900 */
[----:B0-----:R-:W-:Y:S01]  /*3d90*/  MOV R4, UR44 ;  /* 0x0000002c00047c02 */ /* 0x001fe20008000f00 */
[----:B------:R-:W-:Y:S01]  /*3da0*/  IMAD.U32 R5, RZ, RZ, UR34 ;  /* 0x00000022ff057e24 */ /* 0x000fe2000f8e00ff */
[----:B------:R-:W-:Y:S01]  /*3db0*/  MOV R10, UR39 ;  /* 0x00000027000a7c02 */ /* 0x000fe20008000f00 */
[----:B------:R-:W5:Y:S01]  /*3dc0*/  LDG.E R8, desc[UR20][R8.64+-0x4] ;  /* 0xfffffc1408087981 */ /* 0x000f62000c1e1900 */
[----:B-1----:R-:W-:-:S02]  /*3dd0*/  MOV R6, UR42 ;  /* 0x0000002a00067c02 */ /* 0x002fc40008000f00 */
[----:B------:R-:W-:Y:S01]  /*3de0*/  MOV R7, UR32 ;  /* 0x0000002000077c02 */ /* 0x000fe20008000f00 */
[----:B------:R0:W5:Y:S01]  /*3df0*/  LDG.E R4, desc[UR20][R4.64+-0x4] ;  /* 0xfffffc1404047981 */ /* 0x000162000c1e1900 */
[----:B------:R-:W-:-:S03]  /*3e00*/  MOV R11, UR29 ;  /* 0x0000001d000b7c02 */ /* 0x000fc60008000f00 */
[----:B------:R-:W5:Y:S04]  /*3e10*/  LDG.E R6, desc[UR20][R6.64+-0x4] ;  /* 0xfffffc1406067981 */ /* 0x000f68000c1e1900 */
[----:B------:R-:W5:Y:S01]  /*3e20*/  LDG.E R10, desc[UR20][R10.64+-0x4] ;  /* 0xfffffc140a0a7981 */ /* 0x000f62000c1e1900 */
[----:B0-----:R-:W-:Y:S01]  /*3e30*/  HFMA2 R5, -RZ, RZ, 1.875, 0 ;  /* 0x3f800000ff057431 */ /* 0x001fe200000001ff */
[----:B------:R-:W-:-:S04]  /*3e40*/  UIADD3 UR43, UPT, UPT, UR43, 0x8, URZ ;  /* 0x000000082b2b7890 */ /* 0x000fc8000fffe0ff */
[----:B------:R-:W-:Y:S02]  /*3e50*/  UISETP.NE.AND UP1, UPT, UR43, URZ, UPT ;  /* 0x000000ff2b00728c */ /* 0x000fe4000bf25270 */
[----:B------:R-:W-:Y:S02]  /*3e60*/  ULEA UR24, UR49, UR24, 0x3 ;  /* 0x0000001831187291 */ /* 0x000fe4000f8e18ff */
[----:B------:R-:W-:Y:S02]  /*3e70*/  ULEA UR23, UR49, UR23, 0x3 ;  /* 0x0000001731177291 */ /* 0x000fe4000f8e18ff */
[----:B------:R-:W-:Y:S02]  /*3e80*/  ULEA UR16, UR49, UR16, 0x3 ;  /* 0x0000001031107291 */ /* 0x000fe4000f8e18ff */
[----:B------:R-:W-:Y:S02]  /*3e90*/  ULEA UR15, UR49, UR15, 0x3 ;  /* 0x0000000f310f7291 */ /* 0x000fe4000f8e18ff */
[----:B------:R-:W-:-:S02]  /*3ea0*/  ULEA UR22, UR49, UR22, 0x3 ;  /* 0x0000001631167291 */ /* 0x000fc4000f8e18ff */
[----:B------:R-:W-:Y:S02]  /*3eb0*/  ULEA UR18, UR49, UR18, 0x3 ;  /* 0x0000001231127291 */ /* 0x000fe4000f8e18ff */
[----:B------:R-:W-:Y:S02]  /*3ec0*/  ULEA UR19, UR49, UR19, 0x3 ;  /* 0x0000001331137291 */ /* 0x000fe4000f8e18ff */
[----:B------:R-:W-:Y:S01]  /*3ed0*/  ULEA UR5, UR49, UR5, 0x3 ;  /* 0x0000000531057291 */ /* 0x000fe2000f8e18ff */
[----:B--2---:R-:W0:Y:S02]  /*3ee0*/  F2I.TRUNC.NTZ R0, R0 ;  /* 0x0000000000007305 */ /* 0x004e24000020f100 */
[----:B0-----:R-:W-:-:S06]  /*3ef0*/  LEA R2, R0, UR25, 0x2 ;  /* 0x0000001900027c11 */ /* 0x001fcc000f8e10ff */
[----:B---3--:R-:W0:Y:S08]  /*3f00*/  F2I.TRUNC.NTZ R12, R12 ;  /* 0x0000000c000c7305 */ /* 0x008e30000020f100 */
[----:B----4-:R-:W1:Y:S08]  /*3f10*/  F2I.TRUNC.NTZ R13, R13 ;  /* 0x0000000d000d7305 */ /* 0x010e70000020f100 */
[----:B-----5:R-:W2:Y:S08]  /*3f20*/  F2I.TRUNC.NTZ R14, R14 ;  /* 0x0000000e000e7305 */ /* 0x020eb0000020f100 */
[----:B------:R-:W3:Y:S08]  /*3f30*/  F2I.TRUNC.NTZ R8, R8 ;  /* 0x0000000800087305 */ /* 0x000ef0000020f100 */
[----:B------:R-:W4:Y:S08]  /*3f40*/  F2I.TRUNC.NTZ R9, R4 ;  /* 0x0000000400097305 */ /* 0x000f30000020f100 */
[----:B------:R-:W5:Y:S08]  /*3f50*/  F2I.TRUNC.NTZ R15, R6 ;  /* 0x00000006000f7305 */ /* 0x000f70000020f100 */
[----:B------:R-:W5:Y:S01]  /*3f60*/  F2I.TRUNC.NTZ R16, R10 ;  /* 0x0000000a00107305 */ /* 0x000f62000020f100 */
[----:B0-----:R-:W-:-:S02]  /*3f70*/  LEA R3, R12, UR25, 0x2 ;  /* 0x000000190c037c11 */ /* 0x001fc4000f8e10ff */
[----:B-1----:R-:W-:Y:S02]  /*3f80*/  LEA R0, R13, UR25, 0x2 ;  /* 0x000000190d007c11 */ /* 0x002fe4000f8e10ff */
[----:B--2---:R-:W-:Y:S01]  /*3f90*/  LEA R14, R14, UR25, 0x2 ;  /* 0x000000190e0e7c11 */ /* 0x004fe2000f8e10ff */
[----:B------:R0:W-:Y:S01]  /*3fa0*/  STL [R2], R5 ;  /* 0x0000000502007387 */ /* 0x0001e20000100800 */
[----:B---3--:R-:W-:Y:S02]  /*3fb0*/  LEA R8, R8, UR25, 0x2 ;  /* 0x0000001908087c11 */ /* 0x008fe4000f8e10ff */
[----:B----4-:R-:W-:Y:S01]  /*3fc0*/  LEA R9, R9, UR25, 0x2 ;  /* 0x0000001909097c11 */ /* 0x010fe2000f8e10ff */
[----:B------:R0:W-:Y:S01]  /*3fd0*/  STL [R3], R5 ;  /* 0x0000000503007387 */ /* 0x0001e20000100800 */
[----:B-----5:R-:W-:-:S03]  /*3fe0*/  LEA R15, R15, UR25, 0x2 ;  /* 0x000000190f0f7c11 */ /* 0x020fc6000f8e10ff */
[----:B------:R0:W-:Y:S01]  /*3ff0*/  STL [R0], R5 ;  /* 0x0000000500007387 */ /* 0x0001e20000100800 */
[----:B------:R-:W-:-:S03]  /*4000*/  LEA R16, R16, UR25, 0x2 ;  /* 0x0000001910107c11 */ /* 0x000fc6000f8e10ff */
[----:B------:R0:W-:Y:S04]  /*4010*/  STL [R14], R5 ;  /* 0x000000050e007387 */ /* 0x0001e80000100800 */
[----:B------:R0:W-:Y:S04]  /*4020*/  STL [R8], R5 ;  /* 0x0000000508007387 */ /* 0x0001e80000100800 */
[----:B------:R0:W-:Y:S04]  /*4030*/  STL [R9], R5 ;  /* 0x0000000509007387 */ /* 0x0001e80000100800 */
[----:B------:R0:W-:Y:S04]  /*4040*/  STL [R15], R5 ;  /* 0x000000050f007387 */ /* 0x0001e80000100800 */
[----:B------:R0:W-:Y:S01]  /*4050*/  STL [R16], R5 ;  /* 0x0000000510007387 */ /* 0x0001e20000100800 */
[----:B------:R-:W-:Y:S05]  /*4060*/  BRA.U UP1, `(.L_x_44) ;  /* 0xfffffff901907547 */ /* 0x000fea000b83ffff */
[----:B------:R-:W-:-:S05]  /*4070*/  UMOV UR5, UR17 ;  /* 0x0000001100057c82 */ /* 0x000fca0008000000 */
.L_x_43:
[----:B------:R-:W-:-:S09]  /*4080*/  ULOP3.LUT UP1, UR15, UR7, 0x7, URZ, 0xc0, !UPT ;  /* 0x00000007070f7892 */ /* 0x000fd2000f82c0ff */
[----:B------:R-:W-:Y:S05]  /*4090*/  BRA.U !UP1, `(.L_x_45) ;  /* 0x00000005099c7547 */ /* 0x000fea000b800000 */
[----:B------:R-:W-:Y:S02]  /*40a0*/  UIADD3 UR15, UPT, UPT, UR15, -0x1, URZ ;  /* 0xffffffff0f0f7890 */ /* 0x000fe4000fffe0ff */
[----:B------:R-:W-:Y:S02]  /*40b0*/  ULOP3.LUT UP1, UR33, UR7, 0x3, URZ, 0xc0, !UPT ;  /* 0x0000000307217892 */ /* 0x000fe4000f82c0ff */
[----:B------:R-:W-:-:S09]  /*40c0*/  UISETP.GE.U32.AND UP2, UPT, UR15, 0x3, UPT ;  /* 0x000000030f00788c */ /* 0x000fd2000bf46070 */
[----:B------:R-:W-:Y:S05]  /*40d0*/  BRA.U !UP2, `(.L_x_46) ;  /* 0x000000010acc7547 */ /* 0x000fea000b800000 */
[----:B------:R-:W1:Y:S01]  /*40e0*/  LDCU UR32, c[0x0][0x3c4] ;  /* 0x00007880ff2077ac */ /* 0x000e620008000800 */
[----:B------:R-:W2:Y:S01]  /*40f0*/  LDCU.64 UR16, c[0x0][0x380] ;  /* 0x00007000ff1077ac */ /* 0x000ea20008000a00 */
[----:B------:R-:W-:-:S04]  /*4100*/  UIADD3 UR15, UPT, UPT, UR31, UR5, URZ ;  /* 0x000000051f0f7290 */ /* 0x000fc8000fffe0ff */
[----:B------:R-:W-:Y:S02]  /*4110*/  UIADD3 UR18, UPT, UPT, UR15, 0x2, URZ ;  /* 0x000000020f127890 */ /* 0x000fe4000fffe0ff */
[----:B------:R-:W-:Y:S02]  /*4120*/  UIADD3 UR22, UPT, UPT, UR15, 0x3, URZ ;  /* 0x000000030f167890 */ /* 0x000fe4000fffe0ff */
[----:B-1----:R-:W-:Y:S02]  /*4130*/  UIMAD UR15, UR15, UR32, URZ ;  /* 0x000000200f0f72a4 */ /* 0x002fe4000f8e02ff */
[----:B------:R-:W-:Y:S02]  /*4140*/  UIMAD UR19, UR18, UR32, URZ ;  /* 0x00000020121372a4 */ /* 0x000fe4000f8e02ff */
[----:B------:R-:W-:Y:S02]  /*4150*/  UIADD3 UR30, UP2, UPT, UR15, UR32, URZ ;  /* 0x000000200f1e7290 */ /* 0x000fe4000ff5e0ff */
[----:B------:R-:W-:-:S02]  /*4160*/  UIADD3 UR18, UPT, UPT, UR15, UR32, URZ ;  /* 0x000000200f127290 */ /* 0x000fc4000fffe0ff */
[----:B------:R-:W-:Y:S02]  /*4170*/  UIMAD UR22, UR22, UR32, URZ ;  /* 0x00000020161672a4 */ /* 0x000fe4000f8e02ff */
[----:B------:R-:W-:Y:S02]  /*4180*/  ULEA.HI.X.SX32 UR29, UR15, UR8, 0x1, UP2 ;  /* 0x000000080f1d7291 */ /* 0x000fe400090f0eff */
[----:B--2---:R-:W-:Y:S02]  /*4190*/  ULEA UR35, UP3, UR30, UR16, 0x2 ;  /* 0x000000101e237291 */ /* 0x004fe4000f8610ff */
[----:B------:R-:W-:Y:S02]  /*41a0*/  UIADD3 UR24, UP4, UPT, UR18, UR32, URZ ;  /* 0x0000002012187290 */ /* 0x000fe4000ff9e0ff */
[----:B------:R-:W-:Y:S02]  /*41b0*/  UIADD3 UR23, UP5, UPT, UR19, UR32, URZ ;  /* 0x0000002013177290 */ /* 0x000fe4000ffbe0ff */
[----:B------:R-:W-:Y:S01]  /*41c0*/  UIADD3 UR15, UP2, UPT, UR22, UR32, URZ ;  /* 0x00000020160f7290 */ /* 0x000fe2000ff5e0ff */
[----:B0-----:R-:W-:Y:S01]  /*41d0*/  MOV R2, UR35 ;  /* 0x0000002300027c02 */ /* 0x001fe20008000f00 */
[----:B------:R-:W-:-:S02]  /*41e0*/  ULEA.HI.X UR30, UR30, UR17, UR29, 0x2, UP3 ;  /* 0x000000111e1e7291 */ /* 0x000fc400098f141d */
[----:B------:R-:W-:Y:S02]  /*41f0*/  ULEA.HI.X.SX32 UR29, UR18, UR8, 0x1, UP4 ;  /* 0x00000008121d7291 */ /* 0x000fe4000a0f0eff */
[----:B------:R-:W-:Y:S02]  /*4200*/  ULEA UR34, UP3, UR24, UR16, 0x2 ;  /* 0x0000001018227291 */ /* 0x000fe4000f8610ff */
[----:B------:R-:W-:Y:S01]  /*4210*/  ULEA.HI.X.SX32 UR18, UR19, UR8, 0x1, UP5 ;  /* 0x0000000813127291 */ /* 0x000fe2000a8f0eff */
[----:B------:R-:W-:Y:S01]  /*4220*/  IMAD.U32 R3, RZ, RZ, UR30 ;  /* 0x0000001eff037e24 */ /* 0x000fe2000f8e00ff */
[----:B------:R-:W-:Y:S02]  /*4230*/  ULEA UR32, UP4, UR23, UR16, 0x2 ;  /* 0x0000001017207291 */ /* 0x000fe4000f8810ff */
[----:B------:R-:W-:Y:S02]  /*4240*/  ULEA.HI.X.SX32 UR22, UR22, UR8, 0x1, UP2 ;  /* 0x0000000816167291 */ /* 0x000fe400090f0eff */
[----:B------:R-:W-:Y:S01]  /*4250*/  ULEA UR16, UP2, UR15, UR16, 0x2 ;  /* 0x000000100f107291 */ /* 0x000fe2000f8410ff */
[----:B------:R-:W-:Y:S01]  /*4260*/  MOV R4, UR34 ;  /* 0x0000002200047c02 */ /* 0x000fe20008000f00 */
[----:B------:R-:W-:Y:S01]  /*4270*/  ULEA.HI.X UR19, UR24, UR17, UR29, 0x2, UP3 ;  /* 0x0000001118137291 */ /* 0x000fe200098f141d */
[----:B------:R-:W2:Y:S01]  /*4280*/  LDG.E R2, desc[UR20][R2.64+-0x4] ;  /* 0xfffffc1402027981 */ /* 0x000ea2000c1e1900 */
[----:B------:R-:W-:-:S02]  /*4290*/  ULEA.HI.X UR18, UR23, UR17, UR18, 0x2, UP4 ;  /* 0x0000001117127291 */ /* 0x000fc4000a0f1412 */
[----:B------:R-:W-:Y:S01]  /*42a0*/  ULEA.HI.X UR17, UR15, UR17, UR22, 0x2, UP2 ;  /* 0x000000110f117291 */ /* 0x000fe200090f1416 */
[----:B------:R-:W-:Y:S02]  /*42b0*/  MOV R6, UR32 ;  /* 0x0000002000067c02 */ /* 0x000fe40008000f00 */
[----:B------:R-:W-:Y:S02]  /*42c0*/  MOV R5, UR19 ;  /* 0x0000001300057c02 */ /* 0x000fe40008000f00 */
[----:B------:R-:W-:Y:S02]  /*42d0*/  MOV R7, UR18 ;  /* 0x0000001200077c02 */ /* 0x000fe40008000f00 */
[----:B------:R-:W-:Y:S01]  /*42e0*/  MOV R8, UR16 ;  /* 0x0000001000087c02 */ /* 0x000fe20008000f00 */
[----:B------:R-:W3:Y:S01]  /*42f0*/  LDG.E R4, desc[UR20][R4.64+-0x4] ;  /* 0xfffffc1404047981 */ /* 0x000ee2000c1e1900 */
[----:B------:R-:W-:-:S03]  /*4300*/  MOV R9, UR17 ;  /* 0x0000001100097c02 */ /* 0x000fc60008000f00 */
[----:B------:R-:W4:Y:S04]  /*4310*/  LDG.E R6, desc[UR20][R6.64+-0x4] ;  /* 0xfffffc1406067981 */ /* 0x000f28000c1e1900 */
[----:B------:R-:W5:Y:S01]  /*4320*/  LDG.E R8, desc[UR20][R8.64+-0x4] ;  /* 0xfffffc1408087981 */ /* 0x000f62000c1e1900 */
[----:B------:R-:W-:Y:S01]  /*4330*/  IMAD.MOV.U32 R12, RZ, RZ, 0x3f800000 ;  /* 0x3f800000ff0c7424 */ /* 0x000fe200078e00ff */
[----:B------:R-:W-:Y:S01]  /*4340*/  UIADD3 UR5, UPT, UPT, UR5, 0x4, URZ ;  /* 0x0000000405057890 */ /* 0x000fe2000fffe0ff */
[----:B--2---:R-:W0:Y:S08]  /*4350*/  F2I.TRUNC.NTZ R2, R2 ;  /* 0x0000000200027305 */ /* 0x004e30000020f100 */
[----:B---3--:R-:W1:Y:S08]  /*4360*/  F2I.TRUNC.NTZ R3, R4 ;  /* 0x0000000400037305 */ /* 0x008e70000020f100 */
[----:B----4-:R-:W2:Y:S08]  /*4370*/  F2I.TRUNC.NTZ R10, R6 ;  /* 0x00000006000a7305 */ /* 0x010eb0000020f100 */
[----:B-----5:R-:W3:Y:S01]  /*4380*/  F2I.TRUNC.NTZ R11, R8 ;  /* 0x00000008000b7305 */ /* 0x020ee2000020f100 */
[----:B0-----:R-:W-:-:S02]  /*4390*/  LEA R0, R2, UR25, 0x2 ;  /* 0x0000001902007c11 */ /* 0x001fc4000f8e10ff */
[----:B-1----:R-:W-:Y:S02]  /*43a0*/  LEA R3, R3, UR25, 0x2 ;  /* 0x0000001903037c11 */ /* 0x002fe4000f8e10ff */
[----:B--2---:R-:W-:Y:S01]  /*43b0*/  LEA R10, R10, UR25, 0x2 ;  /* 0x000000190a0a7c11 */ /* 0x004fe2000f8e10ff */
[----:B------:R1:W-:Y:S04]  /*43c0*/  STL [R0], R12 ;  /* 0x0000000c00007387 */ /* 0x0003e80000100800 */
[----:B------:R1:W-:Y:S01]  /*43d0*/  STL [R3], R12 ;  /* 0x0000000c03007387 */ /* 0x0003e20000100800 */
[----:B---3--:R-:W-:-:S03]  /*43e0*/  LEA R11, R11, UR25, 0x2 ;  /* 0x000000190b0b7c11 */ /* 0x008fc6000f8e10ff */
[----:B------:R1:W-:Y:S04]  /*43f0*/  STL [R10], R12 ;  /* 0x0000000c0a007387 */ /* 0x0003e80000100800 */
[----:B------:R1:W-:Y:S02]  /*4400*/  STL [R11], R12 ;  /* 0x0000000c0b007387 */ /* 0x0003e40000100800 */
.L_x_46:
[----:B------:R-:W-:Y:S05]  /*4410*/  BRA.U !UP1, `(.L_x_45) ;  /* 0x0000000109bc7547 */ /* 0x000fea000b800000 */
[----:B------:R-:W-:Y:S02]  /*4420*/  UISETP.NE.AND UP1, UPT, UR33, 0x1, UPT ;  /* 0x000000012100788c */ /* 0x000fe4000bf25270 */
[----:B------:R-:W-:-:S04]  /*4430*/  ULOP3.LUT UR15, UR7, 0x1, URZ, 0xc0, !UPT ;  /* 0x00000001070f7892 */ /* 0x000fc8000f8ec0ff */
[----:B------:R-:W-:-:S03]  /*4440*/  UISETP.NE.U32.AND UP2, UPT, UR15, 0x1, UPT ;  /* 0x000000010f00788c */ /* 0x000fc6000bf45070 */
[----:B------:R-:W-:Y:S08]  /*4450*/  BRA.U !UP1, `(.L_x_47) ;  /* 0x00000001096c7547 */ /* 0x000ff0000b800000 */
[----:B------:R-:W2:Y:S01]  /*4460*/  LDCU UR16, c[0x0][0x3c4] ;  /* 0x00007880ff1077ac */ /* 0x000ea20008000800 */
[----:B------:R-:W3:Y:S01]  /*4470*/  LDCU.64 UR18, c[0x0][0x380] ;  /* 0x00007000ff1277ac */ /* 0x000ee20008000a00 */
[----:B------:R-:W-:-:S04]  /*4480*/  UIADD3 UR15, UPT, UPT, UR31, UR5, URZ ;  /* 0x000000051f0f7290 */ /* 0x000fc8000fffe0ff */
[----:B--2---:R-:W-:-:S04]  /*4490*/  UIMAD UR15, UR15, UR16, URZ ;  /* 0x000000100f0f72a4 */ /* 0x004fc8000f8e02ff */
[----:B------:R-:W-:Y:S02]  /*44a0*/  UIADD3 UR22, UPT, UPT, UR15, UR16, URZ ;  /* 0x000000100f167290 */ /* 0x000fe4000fffe0ff */
[----:B------:R-:W-:Y:S02]  /*44b0*/  UIADD3 UR17, UP1, UPT, UR15, UR16, URZ ;  /* 0x000000100f117290 */ /* 0x000fe4000ff3e0ff */
[----:B------:R-:W-:Y:S02]  /*44c0*/  UIADD3 UR16, UP3, UPT, UR22, UR16, URZ ;  /* 0x0000001016107290 */ /* 0x000fe4000ff7e0ff */
[----:B------:R-:W-:Y:S02]  /*44d0*/  ULEA.HI.X.SX32 UR15, UR15, UR8, 0x1, UP1 ;  /* 0x000000080f0f7291 */ /* 0x000fe400088f0eff */
[----:B---3--:R-:W-:Y:S02]  /*44e0*/  ULEA UR23, UP1, UR17, UR18, 0x2 ;  /* 0x0000001211177291 */ /* 0x008fe4000f8210ff */
[----:B------:R-:W-:-:S02]  /*44f0*/  ULEA.HI.X.SX32 UR22, UR22, UR8, 0x1, UP3 ;  /* 0x0000000816167291 */ /* 0x000fc400098f0eff */
[----:B------:R-:W-:Y:S02]  /*4500*/  ULEA UR18, UP3, UR16, UR18, 0x2 ;  /* 0x0000001210127291 */ /* 0x000fe4000f8610ff */
[----:B------:R-:W-:Y:S01]  /*4510*/  ULEA.HI.X UR15, UR17, UR19, UR15, 0x2, UP1 ;  /* 0x00000013110f7291 */ /* 0x000fe200088f140f */
[----:B0-----:R-:W-:Y:S01]  /*4520*/  MOV R2, UR23 ;  /* 0x0000001700027c02 */ /* 0x001fe20008000f00 */
[----:B------:R-:W-:Y:S02]  /*4530*/  ULEA.HI.X UR22, UR16, UR19, UR22, 0x2, UP3 ;  /* 0x0000001310167291 */ /* 0x000fe400098f1416 */
[----:B------:R-:W-:Y:S02]  /*4540*/  MOV R4, UR18 ;  /* 0x0000001200047c02 */ /* 0x000fe40008000f00 */
[----:B-1----:R-:W-:Y:S02]  /*4550*/  MOV R3, UR15 ;  /* 0x0000000f00037c02 */ /* 0x002fe40008000f00 */
[----:B------:R-:W-:-:S03]  /*4560*/  MOV R5, UR22 ;  /* 0x0000001600057c02 */ /* 0x000fc60008000f00 */
[----:B------:R-:W2:Y:S04]  /*4570*/  LDG.E R2, desc[UR20][R2.64+-0x4] ;  /* 0xfffffc1402027981 */ /* 0x000ea8000c1e1900 */
[----:B------:R-:W3:Y:S01]  /*4580*/  LDG.E R4, desc[UR20][R4.64+-0x4] ;  /* 0xfffffc1404047981 */ /* 0x000ee2000c1e1900 */
[----:B------:R-:W-:Y:S01]  /*4590*/  MOV R7, 0x3f800000 ;  /* 0x3f80000000077802 */ /* 0x000fe20000000f00 */
[----:B------:R-:W-:Y:S01]  /*45a0*/  UIADD3 UR5, UPT, UPT, UR5, 0x2, URZ ;  /* 0x0000000205057890 */ /* 0x000fe2000fffe0ff */
[----:B--2---:R-:W0:Y:S08]  /*45b0*/  F2I.TRUNC.NTZ R0, R2 ;  /* 0x0000000200007305 */ /* 0x004e30000020f100 */
[----:B---3--:R-:W1:Y:S01]  /*45c0*/  F2I.TRUNC.NTZ R6, R4 ;  /* 0x0000000400067305 */ /* 0x008e62000020f100 */
[----:B0-----:R-:W-:-:S05]  /*45d0*/  LEA R0, R0, UR25, 0x2 ;  /* 0x0000001900007c11 */ /* 0x001fca000f8e10ff */
[----:B------:R2:W-:Y:S01]  /*45e0*/  STL [R0], R7 ;  /* 0x0000000700007387 */ /* 0x0005e20000100800 */
[----:B-1----:R-:W-:-:S05]  /*45f0*/  LEA R6, R6, UR25, 0x2 ;  /* 0x0000001906067c11 */ /* 0x002fca000f8e10ff */
[----:B------:R2:W-:Y:S02]  /*4600*/  STL [R6], R7 ;  /* 0x0000000706007387 */ /* 0x0005e40000100800 */
.L_x_47:
[----:B------:R-:W-:Y:S05]  /*4610*/  BRA.U UP2, `(.L_x_45) ;  /* 0x00000001023c7547 */ /* 0x000fea000b800000 */
[----:B------:R-:W3:Y:S01]  /*4620*/  LDCU UR15, c[0x0][0x3c4] ;  /* 0x00007880ff0f77ac */ /* 0x000ee20008000800 */
[----:B------:R-:W4:Y:S01]  /*4630*/  LDCU.64 UR18, c[0x0][0x380] ;  /* 0x00007000ff1277ac */ /* 0x000f220008000a00 */
[----:B------:R-:W-:-:S04]  /*4640*/  UIADD3 UR5, UPT, UPT, UR31, UR5, URZ ;  /* 0x000000051f057290 */ /* 0x000fc8000fffe0ff */
[----:B---3--:R-:W-:-:S04]  /*4650*/  UIMAD UR5, UR5, UR15, URZ ;  /* 0x0000000f050572a4 */ /* 0x008fc8000f8e02ff */
[----:B------:R-:W-:-:S04]  /*4660*/  UIADD3 UR15, UP1, UPT, UR5, UR15, URZ ;  /* 0x0000000f050f7290 */ /* 0x000fc8000ff3e0ff */
[----:B------:R-:W-:Y:S02]  /*4670*/  ULEA.HI.X.SX32 UR16, UR5, UR8, 0x1, UP1 ;  /* 0x0000000805107291 */ /* 0x000fe400088f0eff */
[----:B----4-:R-:W-:-:S04]  /*4680*/  ULEA UR5, UP1, UR15, UR18, 0x2 ;  /* 0x000000120f057291 */ /* 0x010fc8000f8210ff */
[----:B------:R-:W-:Y:S02]  /*4690*/  ULEA.HI.X UR15, UR15, UR19, UR16, 0x2, UP1 ;  /* 0x000000130f0f7291 */ /* 0x000fe400088f1410 */
[----:B0-----:R-:W-:-:S04]  /*46a0*/  MOV R2, UR5 ;  /* 0x0000000500027c02 */ /* 0x001fc80008000f00 */
[----:B-1----:R-:W-:-:S05]  /*46b0*/  IMAD.U32 R3, RZ, RZ, UR15 ;  /* 0x0000000fff037e24 */ /* 0x002fca000f8e00ff */
[----:B------:R-:W2:Y:S01]  /*46c0*/  LDG.E R2, desc[UR20][R2.64+-0x4] ;  /* 0xfffffc1402027981 */ /* 0x000ea2000c1e1900 */
[----:B------:R-:W-:Y:S01]  /*46d0*/  HFMA2 R5, -RZ, RZ, 1.875, 0 ;  /* 0x3f800000ff057431 */ /* 0x000fe200000001ff */
[----:B--2---:R-:W0:Y:S02]  /*46e0*/  F2I.TRUNC.NTZ R0, R2 ;  /* 0x0000000200007305 */ /* 0x004e24000020f100 */
[----:B0-----:R-:W-:-:S05]  /*46f0*/  LEA R0, R0, UR25, 0x2 ;  /* 0x0000001900007c11 */ /* 0x001fca000f8e10ff */
[----:B------:R3:W-:Y:S02]  /*4700*/  STL [R0], R5 ;  /* 0x0000000500007387 */ /* 0x0007e40000100800 */
.L_x_45:
[----:B------:R-:W-:Y:S05]  /*4710*/  BRA.U UP0, `(.L_x_48) ;  /* 0xfffffff100847547 */ /* 0x000fea000b83ffff */
.L_x_0:
[----:B------:R-:W4:Y:S01]  /*4720*/  LDCU UR4, c[0x0][0x370] ;  /* 0x00006e00ff0477ac */ /* 0x000f220008000800 */
[----:B------:R-:W0:Y:S01]  /*4730*/  LDCU UR5, c[0x0][0x3dc] ;  /* 0x00007b80ff0577ac */ /* 0x000e220008000800 */
[----:B----4-:R-:W-:-:S04]  /*4740*/  UIADD3 UR11, UPT, UPT, UR4, UR11, URZ ;  /* 0x0000000b040b7290 */ /* 0x010fc8000fffe0ff */
[----:B0-----:R-:W-:-:S09]  /*4750*/  UISETP.GE.AND UP0, UPT, UR11, UR5, UPT ;  /* 0x000000050b00728c */ /* 0x001fd2000bf06270 */
[----:B------:R-:W-:Y:S05]  /*4760*/  BRA.U !UP0, `(.L_x_49) ;  /* 0xffffffb908787547 */ /* 0x000fea000b83ffff */
[----:B------:R-:W-:Y:S05]  /*4770*/  EXIT ;  /* 0x000000000000794d */ /* 0x000fea0003800000 */
        .weak           $__internal_0_$__cuda_sm20_rcp_rn_f32_slowpath
        .type           $__internal_0_$__cuda_sm20_rcp_rn_f32_slowpath,@function
        .size           $__internal_0_$__cuda_sm20_rcp_rn_f32_slowpath,(.L_x_58 - $__internal_0_$__cuda_sm20_rcp_rn_f32_slowpath)
$__internal_0_$__cuda_sm20_rcp_rn_f32_slowpath:
[----:B------:R-:W-:Y:S02]  /*4780*/  SHF.L.U32 R7, R8, 0x1, RZ ;  /* 0x0000000108077819 */ /* 0x000fe400000006ff */
[----:B------:R-:W-:Y:S02]  /*4790*/  MOV R0, R8 ;  /* 0x0000000800007202 */ /* 0x000fe40000000f00 */
[----:B------:R-:W-:-:S04]  /*47a0*/  SHF.R.U32.HI R7, RZ, 0x18, R7 ;  /* 0x00000018ff077819 */ /* 0x000fc80000011607 */
[----:B------:R-:W-:-:S13]  /*47b0*/  ISETP.NE.U32.AND P0, PT, R7, RZ, PT ;  /* 0x000000ff0700720c */ /* 0x000fda0003f05070 */
[----:B------:R-:W-:Y:S05]  /*47c0*/  @P0 BRA `(.L_x_50) ;  /* 0x00000000002c0947 */ /* 0x000fea0003800000 */
[----:B------:R-:W-:-:S04]  /*47d0*/  SHF.L.U32 R7, R0, 0x1, RZ ;  /* 0x0000000100077819 */ /* 0x000fc800000006ff */
[----:B------:R-:W-:-:S13]  /*47e0*/  ISETP.NE.AND P0, PT, R7, RZ, PT ;  /* 0x000000ff0700720c */ /* 0x000fda0003f05270 */
[----:B------:R2:W3:Y:S01]  /*47f0*/  @!P0 MUFU.RCP R7, R0 ;  /* 0x0000000000078308 */ /* 0x0004e20000001000 */
[----:B------:R-:W-:Y:S05]  /*4800*/  @!P0 BRA `(.L_x_51) ;  /* 0x0000000000a48947 */ /* 0x000fea0003800000 */
[----:B------:R-:W-:-:S04]  /*4810*/  FFMA R8, R0, 1.84467440737095516160e+19, RZ ;  /* 0x5f80000000087823 */ /* 0x000fc800000000ff */
[----:B---3--:R-:W2:Y:S02]  /*4820*/  MUFU.RCP R7, R8 ;  /* 0x0000000800077308 */ /* 0x008ea40000001000 */
[----:B--2---:R-:W-:-:S04]  /*4830*/  FFMA R0, R8, R7, -1 ;  /* 0xbf80000008007423 */ /* 0x004fc80000000007 */
[----:B------:R-:W-:-:S04]  /*4840*/  FADD.FTZ R0, -R0, -RZ ;  /* 0x800000ff00007221 */ /* 0x000fc80000010100 */
[----:B------:R-:W-:-:S04]  /*4850*/  FFMA R0, R7, R0, R7 ;  /* 0x0000000007007223 */ /* 0x000fc80000000007 */
[----:B------:R-:W-:Y:S01]  /*4860*/  FFMA R7, R0, 1.84467440737095516160e+19, RZ ;  /* 0x5f80000000077823 */ /* 0x000fe200000000ff */
[----:B------:R-:W-:Y:S06]  /*4870*/  BRA `(.L_x_51) ;  /* 0x0000000000887947 */ /* 0x000fec0003800000 */
.L_x_50:
[----:B------:R-:W-:-:S04]  /*4880*/  IADD3 R17, PT, PT, R7, -0xfd, RZ ;  /* 0xffffff0307117810 */ /* 0x000fc80007ffe0ff */
[----:B------:R-:W-:-:S13]  /*4890*/  ISETP.GT.U32.AND P0, PT, R17, 0x1, PT ;  /* 0x000000011100780c */ /* 0x000fda0003f04070 */
[----:B------:R-:W-:Y:S05]  /*48a0*/  @P0 BRA `(.L_x_52) ;  /* 0x0000000000780947 */ /* 0x000fea0003800000 */
[----:B------:R-:W-:Y:S01]  /*48b0*/  LOP3.LUT R8, R0, 0x7fffff, RZ, 0xc0, !PT ;  /* 0x007fffff00087812 */ /* 0x000fe200078ec0ff */
[----:B------:R-:W-:-:S03]  /*48c0*/  HFMA2 R16, -RZ, RZ, 0, 1.78813934326171875e-07 ;  /* 0x00000003ff107431 */ /* 0x000fc600000001ff */
[----:B------:R-:W-:-:S04]  /*48d0*/  LOP3.LUT R8, R8, 0x3f800000, RZ, 0xfc, !PT ;  /* 0x3f80000008087812 */ /* 0x000fc800078efcff */
[----:B------:R-:W0:Y:S01]  /*48e0*/  MUFU.RCP R9, R8 ;  /* 0x0000000800097308 */ /* 0x000e220000001000 */
[----:B------:R-:W-:Y:S01]  /*48f0*/  SHF.L.U32 R16, R16, R17, RZ ;  /* 0x0000001110107219 */ /* 0x000fe200000006ff */
[----:B0-----:R-:W-:-:S04]  /*4900*/  FFMA R14, R8, R9, -1 ;  /* 0xbf800000080e7423 */ /* 0x001fc80000000009 */
[----:B------:R-:W-:-:S04]  /*4910*/  FADD.FTZ R14, -R14, -RZ ;  /* 0x800000ff0e0e7221 */ /* 0x000fc80000010100 */
[CCC-:B------:R-:W-:Y:S01]  /*4920*/  FFMA.RM R15, R9.reuse, R14.reuse, R9.reuse ;  /* 0x0000000e090f7223 */ /* 0x1c0fe20000004009 */
[----:B------:R-:W-:-:S04]  /*4930*/  FFMA.RP R14, R9, R14, R9 ;  /* 0x0000000e090e7223 */ /* 0x000fc80000008009 */
[C---:B------:R-:W-:Y:S02]  /*4940*/  LOP3.LUT R9, R15.reuse, 0x7fffff, RZ, 0xc0, !PT ;  /* 0x007fffff0f097812 */ /* 0x040fe400078ec0ff */
[----:B------:R-:W-:Y:S02]  /*4950*/  FSETP.NEU.FTZ.AND P0, PT, R15, R14, PT ;  /* 0x0000000e0f00720b */ /* 0x000fe40003f1d000 */
[----:B------:R-:W-:Y:S02]  /*4960*/  LOP3.LUT R9, R9, 0x800000, RZ, 0xfc, !PT ;  /* 0x0080000009097812 */ /* 0x000fe400078efcff */
[----:B------:R-:W-:Y:S02]  /*4970*/  SEL R14, RZ, 0xffffffff, !P0 ;  /* 0xffffffffff0e7807 */ /* 0x000fe40004000000 */
[----:B------:R-:W-:-:S03]  /*4980*/  LOP3.LUT R16, R16, R9, RZ, 0xc0, !PT ;  /* 0x0000000910107212 */ /* 0x000fc600078ec0ff */
[----:B------:R-:W-:Y:S01]  /*4990*/  IMAD.MOV R14, RZ, RZ, -R14 ;  /* 0x000000ffff0e7224 */ /* 0x000fe200078e0a0e */
[----:B------:R-:W-:-:S04]  /*49a0*/  SHF.R.U32.HI R16, RZ, R17, R16 ;  /* 0x00000011ff107219 */ /* 0x000fc80000011610 */
[----:B------:R-:W-:Y:S02]  /*49b0*/  LOP3.LUT P1, RZ, R14, R17, R9, 0xf8, !PT ;  /* 0x000000110eff7212 */ /* 0x000fe4000782f809 */
[C---:B------:R-:W-:Y:S02]  /*49c0*/  LOP3.LUT P0, RZ, R16.reuse, 0x1, RZ, 0xc0, !PT ;  /* 0x0000000110ff7812 */ /* 0x040fe4000780c0ff */
[----:B------:R-:W-:-:S04]  /*49d0*/  LOP3.LUT P3, RZ, R16, 0x2, RZ, 0xc0, !PT ;  /* 0x0000000210ff7812 */ /* 0x000fc8000786c0ff */
[----:B------:R-:W-:Y:S02]  /*49e0*/  PLOP3.LUT P0, PT, P0, P1, P3, 0xe0, 0x0 ;  /* 0x000000000000781c */ /* 0x000fe40000703c30 */
[----:B------:R-:W-:Y:S02]  /*49f0*/  LOP3.LUT P1, RZ, R0, 0x7fffff, RZ, 0xc0, !PT ;  /* 0x007fffff00ff7812 */ /* 0x000fe4000782c0ff */
[----:B------:R-:W-:-:S04]  /*4a00*/  SEL R8, RZ, 0x1, !P0 ;  /* 0x00000001ff087807 */ /* 0x000fc80004000000 */
[----:B------:R-:W-:-:S04]  /*4a10*/  IADD3 R8, PT, PT, -R8, RZ, RZ ;  /* 0x000000ff08087210 */ /* 0x000fc80007ffe1ff */
[----:B------:R-:W-:Y:S02]  /*4a20*/  ISETP.GE.AND P0, PT, R8, RZ, PT ;  /* 0x000000ff0800720c */ /* 0x000fe40003f06270 */
[----:B------:R-:W-:-:S04]  /*4a30*/  IADD3 R8, PT, PT, R7, -0xfc, RZ ;  /* 0xffffff0407087810 */ /* 0x000fc80007ffe0ff */
[----:B------:R-:W-:-:S07]  /*4a40*/  SHF.R.U32.HI R7, RZ, R8, R9 ;  /* 0x00000008ff077219 */ /* 0x000fce0000011609 */
[----:B------:R-:W-:-:S04]  /*4a50*/  @!P0 IADD3 R7, PT, PT, R7, 0x1, RZ ;  /* 0x0000000107078810 */ /* 0x000fc80007ffe0ff */
[----:B------:R-:W-:-:S04]  /*4a60*/  @!P1 SHF.L.U32 R7, R7, 0x1, RZ ;  /* 0x0000000107079819 */ /* 0x000fc800000006ff */
[----:B------:R-:W-:Y:S01]  /*4a70*/  LOP3.LUT R7, R7, 0x80000000, R0, 0xf8, !PT ;  /* 0x8000000007077812 */ /* 0x000fe200078ef800 */
[----:B------:R-:W-:Y:S06]  /*4a80*/  BRA `(.L_x_51) ;  /* 0x0000000000047947 */ /* 0x000fec0003800000 */
.L_x_52:
[----:B------:R0:W1:Y:S02]  /*4a90*/  MUFU.RCP R7, R0 ;  /* 0x0000000000077308 */ /* 0x0000640000001000 */
.L_x_51:
[----:B-1-3--:R-:W-:Y:S02]  /*4aa0*/  MOV R15, R7 ;  /* 0x00000007000f7202 */ /* 0x00afe40000000f00 */
[----:B------:R-:W-:-:S04]  /*4ab0*/  MOV R7, 0x0 ;  /* 0x0000000000077802 */ /* 0x000fc80000000f00 */
[----:B0-2---:R-:W-:Y:S05]  /*4ac0*/  RET.REL.NODEC R6 `(_Z21train_networks_kernelPfPiS0_S_S_S_S_S_iiiifiii) ;  /* 0xffffffb4064c7950 */ /* 0x005fea0003c3ffff */
.L_x_53:
[----:B------:R-:W-:-:S00]  /*4ad0*/  BRA `(.L_x_53) ;  /* 0xfffffffc00fc7947 */ /* 0x000fc0000383ffff */
[----:B------:R-:W-:-:S00]  /*4ae0*/  NOP ;  /* 0x0000000000007918 */ /* 0x000fc00000000000 */
        /* <DEDUP_REMOVED lines=9> */
.L_x_58:


//--------------------- .nv.shared.reserved.0     --------------------------
	.section	.nv.shared.reserved.0,"aw",@nobits
	.weak		__nv_reservedSMEM_offset_0_alias
	.size		__nv_reservedSMEM_offset_0_alias, 0, 64
	.other		__nv_reservedSMEM_offset_0_alias,@"STO_CUDA_RESERVED_SHARED STV_DEFAULT"
__nv_reservedSMEM_offset_0_alias:
	.zero		0
	.zero		64


//--------------------- .nv.constant0._Z21train_networks_kernelPfPiS0_S_S_S_S_S_iiiifiii --------------------------
	.section	.nv.constant0._Z21train_networks_kernelPfPiS0_S_S_S_S_S_iiiifiii,"a",@progbits
	.sectionflags	@""
	.align	4
.nv.constant0._Z21train_networks_kernelPfPiS0_S_S_S_S_S_iiiifiii:
	.zero		992


//--------------------- SYMBOLS --------------------------

	.type		.nv.reservedSmem.offset0,@object
	.size		.nv.reservedSmem.offset0,0x4
